// auto-generated by cutlass_sweep.gemm — config: {"arch": "sm_90", "cluster_m": 1, "cluster_n": 1, "dtype": "fp16", "dtype_b": "fp16", "layout": "nn", "stages": 5, "tile_k": 64, "tile_m": 128, "tile_n": 128}
#include "cutlass/cutlass.h"
#include "cutlass/gemm/collective/collective_builder.hpp"
#include "cutlass/gemm/device/gemm_universal_adapter.h"
#include "cutlass/gemm/kernel/gemm_universal.hpp"
#include "cutlass/epilogue/collective/collective_builder.hpp"

using ElemA = cutlass::half_t;
using ElemB = cutlass::half_t;
using ElemCD = cutlass::half_t;
using Acc  = float;
using TileShape    = cute::Shape<cute::_128, cute::_128, cute::_64>;
using ClusterShape = cute::Shape<cute::_1, cute::_1, cute::_1>;

using CollectiveEpilogue = typename cutlass::epilogue::collective::CollectiveBuilder<
    cutlass::arch::Sm90, cutlass::arch::OpClassTensorOp,
    TileShape, ClusterShape,
    cutlass::epilogue::collective::EpilogueTileAuto,
    Acc, Acc,
    ElemCD, cutlass::layout::RowMajor, 128 / cutlass::sizeof_bits<ElemCD>::value,
    ElemCD, cutlass::layout::RowMajor, 128 / cutlass::sizeof_bits<ElemCD>::value,
    cutlass::epilogue::collective::EpilogueScheduleAuto
  >::CollectiveOp;

using CollectiveMainloop = typename cutlass::gemm::collective::CollectiveBuilder<
    cutlass::arch::Sm90, cutlass::arch::OpClassTensorOp,
    ElemA, cutlass::layout::RowMajor, 128 / cutlass::sizeof_bits<ElemA>::value,
    ElemB, cutlass::layout::RowMajor, 128 / cutlass::sizeof_bits<ElemB>::value,
    Acc,
    TileShape, ClusterShape,
    cutlass::gemm::collective::StageCount<5>,
    cutlass::gemm::collective::KernelScheduleAuto
  >::CollectiveOp;

using GemmKernel = cutlass::gemm::kernel::GemmUniversal<
    cute::Shape<int,int,int,int>,
    CollectiveMainloop,
    CollectiveEpilogue
>;
using Gemm = cutlass::gemm::device::GemmUniversalAdapter<GemmKernel>;

// Force the device kernel symbol into the cubin without needing a host main.
auto* _anchor = &cutlass::device_kernel<GemmKernel>;


// ===== COMPILED SASS (sm_90a) =====

	.target	sm_90a

	.elftype	@"ET_EXEC"


//--------------------- .note.nv.tkinfo           --------------------------
	.section	.note.nv.tkinfo,"",@"SHT_NOTE"
	.sectionflags	@"SHF_NOTE_NV_TKINFO"
	.tkinfo
        /*0018*/ 	.word	0x00000002
        /*0030*/ 	.string	""
        /*0030*/ 	.string	"ptxas"
        /*0030*/ 	.string	"Cuda compilation tools, release 13.0, V13.0.88"
        /*0030*/ 	.string	"Build cuda_13.0.r13.0/compiler.36424714_0"
        /*0030*/ 	.string	"-arch sm_90a -m 64 "



//--------------------- .note.nv.cuinfo           --------------------------
	.section	.note.nv.cuinfo,"",@"SHT_NOTE"
	.sectionflags	@"SHF_NOTE_NV_CUINFO"
        /*0018*/ 	.short	0x0002
        /*001a*/ 	.short	0x005a
        /*001c*/ 	.short	0x0082
	.zero		2


//--------------------- .nv.info                  --------------------------
	.section	.nv.info,"",@"SHT_CUDA_INFO"
	.align	4


	//----- nvinfo : EIATTR_REGCOUNT
	.align		4
        /*0000*/ 	.byte	0x04, 0x2f
        /*0002*/ 	.short	(.L_15 - .L_14)
	.align		4
.L_14:
        /*0004*/ 	.word	index@(_ZN7cutlass13device_kernelINS_4gemm6kernel13GemmUniversalIN4cute5tupleIJiiiiEEENS1_10collective13CollectiveMmaINS1_34MainloopSm90TmaGmmaWarpSpecializedILi5ENS5_IJNS4_1CILi1EEESB_SB_EEENS1_35KernelTmaWarpSpecializedCooperativeEEENS5_IJNSA_ILi128EEESF_NSA_ILi64EEEEEENS_6half_tENS5_IJlSB_lEEESI_NS5_IJSB_llEEENS4_8TiledMMAINS4_8MMA_AtomIJNS4_4SM904GMMA26MMA_64x128x16_F32F16F16_SSILNSO_5MajorE0ELSQ_1ELNSO_7ScaleInE1ELSR_1EEEEEENS4_6LayoutINS5_IJNSA_ILi2EEESB_SB_EEENS5_IJSB_NSA_ILi0EEESX_EEEEENS5_IJNS4_10UnderscoreES10_S10_EEEEENS4_13SM90_TMA_LOADENS4_14ComposedLayoutINS4_7SwizzleILi3ELi4ELi3EEENS4_18smem_ptr_flag_bitsILi16EEENSU_INS5_IJNSA_ILi8EEESG_EEENS5_IJSG_SB_EEEEEEEvNS4_8identityES13_NS14_IS16_S18_NSU_INS5_IJSG_S19_EEENS5_IJSB_SG_EEEEEEEvS1E_EENS_8epilogue10collective6detail29Sm90TmaWarpSpecializedAdapterINS1L_15DefaultEpilogueISI_SJ_SJ_NS1K_6thread17LinearCombinationISI_Li1EffLNS1P_9ScaleType4KindE0ELNS_15FloatRoundStyleE2ESI_EENS1_15EpilogueDefaultEEEEEvvEEEEvNT_6ParamsE)
        /*0008*/ 	.word	0x000000a8


	//----- nvinfo : EIATTR_FRAME_SIZE
	.align		4
.L_15:
        /*000c*/ 	.byte	0x04, 0x11
        /*000e*/ 	.short	(.L_17 - .L_16)
	.align		4
.L_16:
        /*0010*/ 	.word	index@(_ZN7cutlass13device_kernelINS_4gemm6kernel13GemmUniversalIN4cute5tupleIJiiiiEEENS1_10collective13CollectiveMmaINS1_34MainloopSm90TmaGmmaWarpSpecializedILi5ENS5_IJNS4_1CILi1EEESB_SB_EEENS1_35KernelTmaWarpSpecializedCooperativeEEENS5_IJNSA_ILi128EEESF_NSA_ILi64EEEEEENS_6half_tENS5_IJlSB_lEEESI_NS5_IJSB_llEEENS4_8TiledMMAINS4_8MMA_AtomIJNS4_4SM904GMMA26MMA_64x128x16_F32F16F16_SSILNSO_5MajorE0ELSQ_1ELNSO_7ScaleInE1ELSR_1EEEEEENS4_6LayoutINS5_IJNSA_ILi2EEESB_SB_EEENS5_IJSB_NSA_ILi0EEESX_EEEEENS5_IJNS4_10UnderscoreES10_S10_EEEEENS4_13SM90_TMA_LOADENS4_14ComposedLayoutINS4_7SwizzleILi3ELi4ELi3EEENS4_18smem_ptr_flag_bitsILi16EEENSU_INS5_IJNSA_ILi8EEESG_EEENS5_IJSG_SB_EEEEEEEvNS4_8identityES13_NS14_IS16_S18_NSU_INS5_IJSG_S19_EEENS5_IJSB_SG_EEEEEEEvS1E_EENS_8epilogue10collective6detail29Sm90TmaWarpSpecializedAdapterINS1L_15DefaultEpilogueISI_SJ_SJ_NS1K_6thread17LinearCombinationISI_Li1EffLNS1P_9ScaleType4KindE0ELNS_15FloatRoundStyleE2ESI_EENS1_15EpilogueDefaultEEEEEvvEEEEvNT_6ParamsE)
        /*0014*/ 	.word	0x00000000


	//----- nvinfo : EIATTR_MIN_STACK_SIZE
	.align		4
.L_17:
        /*0018*/ 	.byte	0x04, 0x12
        /*001a*/ 	.short	(.L_19 - .L_18)
	.align		4
.L_18:
        /*001c*/ 	.word	index@(_ZN7cutlass13device_kernelINS_4gemm6kernel13GemmUniversalIN4cute5tupleIJiiiiEEENS1_10collective13CollectiveMmaINS1_34MainloopSm90TmaGmmaWarpSpecializedILi5ENS5_IJNS4_1CILi1EEESB_SB_EEENS1_35KernelTmaWarpSpecializedCooperativeEEENS5_IJNSA_ILi128EEESF_NSA_ILi64EEEEEENS_6half_tENS5_IJlSB_lEEESI_NS5_IJSB_llEEENS4_8TiledMMAINS4_8MMA_AtomIJNS4_4SM904GMMA26MMA_64x128x16_F32F16F16_SSILNSO_5MajorE0ELSQ_1ELNSO_7ScaleInE1ELSR_1EEEEEENS4_6LayoutINS5_IJNSA_ILi2EEESB_SB_EEENS5_IJSB_NSA_ILi0EEESX_EEEEENS5_IJNS4_10UnderscoreES10_S10_EEEEENS4_13SM90_TMA_LOADENS4_14ComposedLayoutINS4_7SwizzleILi3ELi4ELi3EEENS4_18smem_ptr_flag_bitsILi16EEENSU_INS5_IJNSA_ILi8EEESG_EEENS5_IJSG_SB_EEEEEEEvNS4_8identityES13_NS14_IS16_S18_NSU_INS5_IJSG_S19_EEENS5_IJSB_SG_EEEEEEEvS1E_EENS_8epilogue10collective6detail29Sm90TmaWarpSpecializedAdapterINS1L_15DefaultEpilogueISI_SJ_SJ_NS1K_6thread17LinearCombinationISI_Li1EffLNS1P_9ScaleType4KindE0ELNS_15FloatRoundStyleE2ESI_EENS1_15EpilogueDefaultEEEEEvvEEEEvNT_6ParamsE)
        /*0020*/ 	.word	0x00000000
.L_19:


//--------------------- .nv.compat                --------------------------
	.section	.nv.compat,"",@"SHT_CUDA_COMPAT_INFO"
	.align	4
        /*0000*/ 	.byte	0x02, 0x09, 0x01, 0x00, 0x02, 0x02, 0x04, 0x00, 0x02, 0x05, 0x05, 0x00, 0x03, 0x07, 0x01, 0x01
        /*0010*/ 	.byte	0x02, 0x03, 0x01, 0x00, 0x02, 0x06, 0x01, 0x00, 0x04, 0x0b, 0x08, 0x00, 0x00, 0x00, 0x00, 0x00
        /*0020*/ 	.byte	0x00, 0x00, 0x00, 0x00


//--------------------- .nv.info._ZN7cutlass13device_kernelINS_4gemm6kernel13GemmUniversalIN4cute5tupleIJiiiiEEENS1_10collective13CollectiveMmaINS1_34MainloopSm90TmaGmmaWarpSpecializedILi5ENS5_IJNS4_1CILi1EEESB_SB_EEENS1_35KernelTmaWarpSpecializedCooperativeEEENS5_IJNSA_ILi128EEESF_NSA_ILi64EEEEEENS_6half_tENS5_IJlSB_lEEESI_NS5_IJSB_llEEENS4_8TiledMMAINS4_8MMA_AtomIJNS4_4SM904GMMA26MMA_64x128x16_F32F16F16_SSILNSO_5MajorE0ELSQ_1ELNSO_7ScaleInE1ELSR_1EEEEEENS4_6LayoutINS5_IJNSA_ILi2EEESB_SB_EEENS5_IJSB_NSA_ILi0EEESX_EEEEENS5_IJNS4_10UnderscoreES10_S10_EEEEENS4_13SM90_TMA_LOADENS4_14ComposedLayoutINS4_7SwizzleILi3ELi4ELi3EEENS4_18smem_ptr_flag_bitsILi16EEENSU_INS5_IJNSA_ILi8EEESG_EEENS5_IJSG_SB_EEEEEEEvNS4_8identityES13_NS14_IS16_S18_NSU_INS5_IJSG_S19_EEENS5_IJSB_SG_EEEEEEEvS1E_EENS_8epilogue10collective6detail29Sm90TmaWarpSpecializedAdapterINS1L_15DefaultEpilogueISI_SJ_SJ_NS1K_6thread17LinearCombinationISI_Li1EffLNS1P_9ScaleType4KindE0ELNS_15FloatRoundStyleE2ESI_EENS1_15EpilogueDefaultEEEEEvvEEEEvNT_6ParamsE --------------------------
	.section	.nv.info._ZN7cutlass13device_kernelINS_4gemm6kernel13GemmUniversalIN4cute5tupleIJiiiiEEENS1_10collective13CollectiveMmaINS1_34MainloopSm90TmaGmmaWarpSpecializedILi5ENS5_IJNS4_1CILi1EEESB_SB_EEENS1_35KernelTmaWarpSpecializedCooperativeEEENS5_IJNSA_ILi128EEESF_NSA_ILi64EEEEEENS_6half_tENS5_IJlSB_lEEESI_NS5_IJSB_llEEENS4_8TiledMMAINS4_8MMA_AtomIJNS4_4SM904GMMA26MMA_64x128x16_F32F16F16_SSILNSO_5MajorE0ELSQ_1ELNSO_7ScaleInE1ELSR_1EEEEEENS4_6LayoutINS5_IJNSA_ILi2EEESB_SB_EEENS5_IJSB_NSA_ILi0EEESX_EEEEENS5_IJNS4_10UnderscoreES10_S10_EEEEENS4_13SM90_TMA_LOADENS4_14ComposedLayoutINS4_7SwizzleILi3ELi4ELi3EEENS4_18smem_ptr_flag_bitsILi16EEENSU_INS5_IJNSA_ILi8EEESG_EEENS5_IJSG_SB_EEEEEEEvNS4_8identityES13_NS14_IS16_S18_NSU_INS5_IJSG_S19_EEENS5_IJSB_SG_EEEEEEEvS1E_EENS_8epilogue10collective6detail29Sm90TmaWarpSpecializedAdapterINS1L_15DefaultEpilogueISI_SJ_SJ_NS1K_6thread17LinearCombinationISI_Li1EffLNS1P_9ScaleType4KindE0ELNS_15FloatRoundStyleE2ESI_EENS1_15EpilogueDefaultEEEEEvvEEEEvNT_6ParamsE,"",@"SHT_CUDA_INFO"
	.sectionflags	@""
	.align	4


	//----- nvinfo : EIATTR_CUDA_API_VERSION
	.align		4
        /*0000*/ 	.byte	0x04, 0x37
        /*0002*/ 	.short	(.L_21 - .L_20)
.L_20:
        /*0004*/ 	.word	0x00000082


	//----- nvinfo : EIATTR_KPARAM_INFO
	.align		4
.L_21:
        /*0008*/ 	.byte	0x04, 0x17
        /*000a*/ 	.short	(.L_23 - .L_22)
.L_22:
        /*000c*/ 	.word	0x00000000
        /*0010*/ 	.short	0x0000
        /*0012*/ 	.short	0x0070
        /*0014*/ 	.byte	0x00, 0xf0, 0x01, 0x10


	//----- nvinfo : EIATTR_SPARSE_MMA_MASK
	.align		4
.L_23:
        /*0018*/ 	.byte	0x03, 0x50
        /*001a*/ 	.short	0x0000


	//----- nvinfo : EIATTR_MAXREG_COUNT
	.align		4
        /*001c*/ 	.byte	0x03, 0x1b
        /*001e*/ 	.short	0x00a8


	//----- nvinfo : EIATTR_NUM_BARRIERS
	.align		4
        /*0020*/ 	.byte	0x02, 0x4c
        /*0022*/ 	.byte	0x01
	.zero		1


	//----- nvinfo : EIATTR_EXTERNS
	.align		4
        /*0024*/ 	.byte	0x04, 0x0f
        /*0026*/ 	.short	(.L_25 - .L_24)


	//   ....[0]....
	.align		4
.L_24:
        /*0028*/ 	.word	index@(__assertfail)


	//----- nvinfo : EIATTR_MERCURY_ISA_VERSION
	.align		4
.L_25:
        /*002c*/ 	.byte	0x03, 0x5f
        /*002e*/ 	.short	0x0101


	//----- nvinfo : EIATTR_INT_WARP_WIDE_INSTR_OFFSETS
	.align		4
        /*0030*/ 	.byte	0x04, 0x31
        /*0032*/ 	.short	(.L_27 - .L_26)


	//   ....[0]....
.L_26:
        /*0034*/ 	.word	0x00000410


	//   ....[1]....
        /*0038*/ 	.word	0x00000420


	//   ....[2]....
        /*003c*/ 	.word	0x000004e0


	//----- nvinfo : EIATTR_COOP_GROUP_MASK_REGIDS
	.align		4
.L_27:
        /*0040*/ 	.byte	0x04, 0x29
        /*0042*/ 	.short	(.L_29 - .L_28)


	//   ....[0]....
.L_28:
        /*0044*/ 	.word	0xffffffff


	//   ....[1]....
        /*0048*/ 	.word	0xffffffff


	//   ....[2]....
        /*004c*/ 	.word	0xffffffff


	//   ....[3]....
        /*0050*/ 	.word	0xffffffff


	//   ....[4]....
        /*0054*/ 	.word	0xffffffff


	//----- nvinfo : EIATTR_COOP_GROUP_INSTR_OFFSETS
	.align		4
.L_29:
        /*0058*/ 	.byte	0x04, 0x28
        /*005a*/ 	.short	(.L_31 - .L_30)


	//   ....[0]....
.L_30:
        /*005c*/ 	.word	0x00000060


	//   ....[1]....
        /*0060*/ 	.word	0x00000070


	//   ....[2]....
        /*0064*/ 	.word	0x00000130


	//   ....[3]....
        /*0068*/ 	.word	0x000002e0


	//   ....[4]....
        /*006c*/ 	.word	0x000011e0


	//----- nvinfo : EIATTR_REG_RECONFIG
	.align		4
.L_31:
        /*0070*/ 	.byte	0x01, 0x54
	.zero		2


	//----- nvinfo : EIATTR_SYSCALL_OFFSETS
	.align		4
        /*0074*/ 	.byte	0x04, 0x46
        /*0076*/ 	.short	(.L_33 - .L_32)


	//   ....[0]....
.L_32:
        /*0078*/ 	.word	0x000013d0


	//----- nvinfo : EIATTR_MBARRIER_INSTR_OFFSETS
	.align		4
.L_33:
        /*007c*/ 	.byte	0x04, 0x39
        /*007e*/ 	.short	(.L_35 - .L_34)


	//   ....[0]....
.L_34:
        /*0080*/ 	.word	0x00000230
        /*0084*/ 	.word	0x000000ff
        /*0088*/ 	.word	0x00000000
        /*008c*/ 	.short	0x0100
        /*008e*/ 	.byte	0x08
	.zero		1


	//   ....[1]....
        /*0090*/ 	.word	0x00000240
        /*0094*/ 	.word	0x000000ff
        /*0098*/ 	.word	0x00000028
        /*009c*/ 	.short	0x0100
        /*009e*/ 	.byte	0x08
	.zero		1


	//   ....[2]....
        /*00a0*/ 	.word	0x00000250
        /*00a4*/ 	.word	0x000000ff
        /*00a8*/ 	.word	0x00000008
        /*00ac*/ 	.short	0x0100
        /*00ae*/ 	.byte	0x08
	.zero		1


	//   ....[3]....
        /*00b0*/ 	.word	0x00000260
        /*00b4*/ 	.word	0x000000ff
        /*00b8*/ 	.word	0x00000030
        /*00bc*/ 	.short	0x0100
        /*00be*/ 	.byte	0x08
	.zero		1


	//   ....[4]....
        /*00c0*/ 	.word	0x00000270
        /*00c4*/ 	.word	0x000000ff
        /*00c8*/ 	.word	0x00000010
        /*00cc*/ 	.short	0x0100
        /*00ce*/ 	.byte	0x08
	.zero		1


	//   ....[5]....
        /*00d0*/ 	.word	0x00000280
        /*00d4*/ 	.word	0x000000ff
        /*00d8*/ 	.word	0x00000038
        /*00dc*/ 	.short	0x0100
        /*00de*/ 	.byte	0x08
	.zero		1


	//   ....[6]....
        /*00e0*/ 	.word	0x00000290
        /*00e4*/ 	.word	0x000000ff
        /*00e8*/ 	.word	0x00000018
        /*00ec*/ 	.short	0x0100
        /*00ee*/ 	.byte	0x08
	.zero		1


	//   ....[7]....
        /*00f0*/ 	.word	0x000002a0
        /*00f4*/ 	.word	0x000000ff
        /*00f8*/ 	.word	0x00000040
        /*00fc*/ 	.short	0x0100
        /*00fe*/ 	.byte	0x08
	.zero		1


	//   ....[8]....
        /*0100*/ 	.word	0x000002b0
        /*0104*/ 	.word	0x000000ff
        /*0108*/ 	.word	0x00000020
        /*010c*/ 	.short	0x0100
        /*010e*/ 	.byte	0x08
	.zero		1


	//   ....[9]....
        /*0110*/ 	.word	0x000002c0
        /*0114*/ 	.word	0x000000ff
        /*0118*/ 	.word	0x00000048
        /*011c*/ 	.short	0x0100
        /*011e*/ 	.byte	0x08
	.zero		1


	//   ....[10]....
        /*0120*/ 	.word	0x00000560
        /*0124*/ 	.word	0x000000ff
        /*0128*/ 	.word	0x00000060
        /*012c*/ 	.short	0x0100
        /*012e*/ 	.byte	0x08
	.zero		1


	//   ....[11]....
        /*0130*/ 	.word	0x000005e0
        /*0134*/ 	.word	0x000000ff
        /*0138*/ 	.word	0x00000068
        /*013c*/ 	.short	0x0100
        /*013e*/ 	.byte	0x08
	.zero		1


	//   ....[12]....
        /*0140*/ 	.word	0x00001450
        /*0144*/ 	.word	0x00000003
        /*0148*/ 	.word	0x00000000
        /*014c*/ 	.short	0x010a
        /*014e*/ 	.byte	0x3f
	.zero		1


	//   ....[13]....
        /*0150*/ 	.word	0x000014b0
        /*0154*/ 	.word	0x00000003
        /*0158*/ 	.word	0x00000000
        /*015c*/ 	.short	0x010a
        /*015e*/ 	.byte	0x3f
	.zero		1


	//   ....[14]....
        /*0160*/ 	.word	0x00001800
        /*0164*/ 	.word	0x000000ff
        /*0168*/ 	.word	0x00000000
        /*016c*/ 	.short	0x010a
        /*016e*/ 	.byte	0x07
	.zero		1


	//   ....[15]....
        /*0170*/ 	.word	0x00001840
        /*0174*/ 	.word	0x000000ff
        /*0178*/ 	.word	0x00000000
        /*017c*/ 	.short	0x010a
        /*017e*/ 	.byte	0x07
	.zero		1


	//   ....[16]....
        /*0180*/ 	.word	0x00001aa0
        /*0184*/ 	.word	0x000000ff
        /*0188*/ 	.word	0x00000000
        /*018c*/ 	.short	0x0101
        /*018e*/ 	.byte	0x07
	.zero		1


	//   ....[17]....
        /*0190*/ 	.word	0x00001c80
        /*0194*/ 	.word	0x000000ff
        /*0198*/ 	.word	0x00000000
        /*019c*/ 	.short	0x0101
        /*019e*/ 	.byte	0x06
	.zero		1


	//   ....[18]....
        /*01a0*/ 	.word	0x00006e60
        /*01a4*/ 	.word	0x0000000e
        /*01a8*/ 	.word	0x00000028
        /*01ac*/ 	.short	0x010a
        /*01ae*/ 	.byte	0x3f
	.zero		1


	//   ....[19]....
        /*01b0*/ 	.word	0x00007230
        /*01b4*/ 	.word	0x00000006
        /*01b8*/ 	.word	0x00000068
        /*01bc*/ 	.short	0x0101
        /*01be*/ 	.byte	0x3f
	.zero		1


	//   ....[20]....
        /*01c0*/ 	.word	0x00007950
        /*01c4*/ 	.word	0x00000007
        /*01c8*/ 	.word	0x00000000
        /*01cc*/ 	.short	0x010a
        /*01ce*/ 	.byte	0x3f
	.zero		1


	//   ....[21]....
        /*01d0*/ 	.word	0x000079d0
        /*01d4*/ 	.word	0x00000009
        /*01d8*/ 	.word	0x00000000
        /*01dc*/ 	.short	0x010a
        /*01de*/ 	.byte	0x3f
	.zero		1


	//   ....[22]....
        /*01e0*/ 	.word	0x00007a60
        /*01e4*/ 	.word	0x00000006
        /*01e8*/ 	.word	0x00000000
        /*01ec*/ 	.short	0x010a
        /*01ee*/ 	.byte	0x3f
	.zero		1


	//   ....[23]....
        /*01f0*/ 	.word	0x00007af0
        /*01f4*/ 	.word	0x00000009
        /*01f8*/ 	.word	0x00000000
        /*01fc*/ 	.short	0x010a
        /*01fe*/ 	.byte	0x3f
	.zero		1


	//   ....[24]....
        /*0200*/ 	.word	0x00007b80
        /*0204*/ 	.word	0x00000003
        /*0208*/ 	.word	0x00000000
        /*020c*/ 	.short	0x010a
        /*020e*/ 	.byte	0x3f
	.zero		1


	//   ....[25]....
        /*0210*/ 	.word	0x00007be0
        /*0214*/ 	.word	0x00000003
        /*0218*/ 	.word	0x00000000
        /*021c*/ 	.short	0x010a
        /*021e*/ 	.byte	0x3f
	.zero		1


	//   ....[26]....
        /*0220*/ 	.word	0x00007c40
        /*0224*/ 	.word	0x00000004
        /*0228*/ 	.word	0x00000000
        /*022c*/ 	.short	0x010a
        /*022e*/ 	.byte	0x3f
	.zero		1


	//   ....[27]....
        /*0230*/ 	.word	0x00007d10
        /*0234*/ 	.word	0x0000000e
        /*0238*/ 	.word	0x00000028
        /*023c*/ 	.short	0x010a
        /*023e*/ 	.byte	0x3f
	.zero		1


	//   ....[28]....
        /*0240*/ 	.word	0x00007de0
        /*0244*/ 	.word	0x00000007
        /*0248*/ 	.word	0x00000000
        /*024c*/ 	.short	0x010a
        /*024e*/ 	.byte	0x3f
	.zero		1


	//   ....[29]....
        /*0250*/ 	.word	0x00007e30
        /*0254*/ 	.word	0x00000009
        /*0258*/ 	.word	0x00000000
        /*025c*/ 	.short	0x010a
        /*025e*/ 	.byte	0x3f
	.zero		1


	//   ....[30]....
        /*0260*/ 	.word	0x00007e80
        /*0264*/ 	.word	0x00000006
        /*0268*/ 	.word	0x00000000
        /*026c*/ 	.short	0x010a
        /*026e*/ 	.byte	0x3f
	.zero		1


	//   ....[31]....
        /*0270*/ 	.word	0x00007ed0
        /*0274*/ 	.word	0x00000009
        /*0278*/ 	.word	0x00000000
        /*027c*/ 	.short	0x010a
        /*027e*/ 	.byte	0x3f
	.zero		1


	//----- nvinfo : EIATTR_NUM_MBARRIERS
	.align		4
.L_35:
        /*0280*/ 	.byte	0x03, 0x38
        /*0282*/ 	.short	0x000c


	//----- nvinfo : EIATTR_EXIT_INSTR_OFFSETS
	.align		4
        /*0284*/ 	.byte	0x04, 0x1c
        /*0286*/ 	.short	(.L_37 - .L_36)


	//   ....[0]....
.L_36:
        /*0288*/ 	.word	0x00000680


	//   ....[1]....
        /*028c*/ 	.word	0x00000f40


	//   ....[2]....
        /*0290*/ 	.word	0x00006520


	//   ....[3]....
        /*0294*/ 	.word	0x00006b50


	//   ....[4]....
        /*0298*/ 	.word	0x00007bd0


	//----- nvinfo : EIATTR_MAX_THREADS
	.align		4
.L_37:
        /*029c*/ 	.byte	0x04, 0x05
        /*029e*/ 	.short	(.L_39 - .L_38)
.L_38:
        /*02a0*/ 	.word	0x00000180
        /*02a4*/ 	.word	0x00000001
        /*02a8*/ 	.word	0x00000001


	//----- nvinfo : EIATTR_CRS_STACK_SIZE
	.align		4
.L_39:
        /*02ac*/ 	.byte	0x04, 0x1e
        /*02ae*/ 	.short	(.L_41 - .L_40)
.L_40:
        /*02b0*/ 	.word	0x00000000


	//----- nvinfo : EIATTR_CBANK_PARAM_SIZE
	.align		4
.L_41:
        /*02b4*/ 	.byte	0x03, 0x19
        /*02b6*/ 	.short	0x0470


	//----- nvinfo : EIATTR_PARAM_CBANK
	.align		4
        /*02b8*/ 	.byte	0x04, 0x0a
        /*02ba*/ 	.short	(.L_43 - .L_42)
	.align		4
.L_42:
        /*02bc*/ 	.word	index@(.nv.constant0._ZN7cutlass13device_kernelINS_4gemm6kernel13GemmUniversalIN4cute5tupleIJiiiiEEENS1_10collective13CollectiveMmaINS1_34MainloopSm90TmaGmmaWarpSpecializedILi5ENS5_IJNS4_1CILi1EEESB_SB_EEENS1_35KernelTmaWarpSpecializedCooperativeEEENS5_IJNSA_ILi128EEESF_NSA_ILi64EEEEEENS_6half_tENS5_IJlSB_lEEESI_NS5_IJSB_llEEENS4_8TiledMMAINS4_8MMA_AtomIJNS4_4SM904GMMA26MMA_64x128x16_F32F16F16_SSILNSO_5MajorE0ELSQ_1ELNSO_7ScaleInE1ELSR_1EEEEEENS4_6LayoutINS5_IJNSA_ILi2EEESB_SB_EEENS5_IJSB_NSA_ILi0EEESX_EEEEENS5_IJNS4_10UnderscoreES10_S10_EEEEENS4_13SM90_TMA_LOADENS4_14ComposedLayoutINS4_7SwizzleILi3ELi4ELi3EEENS4_18smem_ptr_flag_bitsILi16EEENSU_INS5_IJNSA_ILi8EEESG_EEENS5_IJSG_SB_EEEEEEEvNS4_8identityES13_NS14_IS16_S18_NSU_INS5_IJSG_S19_EEENS5_IJSB_SG_EEEEEEEvS1E_EENS_8epilogue10collective6detail29Sm90TmaWarpSpecializedAdapterINS1L_15DefaultEpilogueISI_SJ_SJ_NS1K_6thread17LinearCombinationISI_Li1EffLNS1P_9ScaleType4KindE0ELNS_15FloatRoundStyleE2ESI_EENS1_15EpilogueDefaultEEEEEvvEEEEvNT_6ParamsE)
        /*02c0*/ 	.short	0x0210
        /*02c2*/ 	.short	0x0470


	//----- nvinfo : EIATTR_SW_WAR
	.align		4
.L_43:
        /*02c4*/ 	.byte	0x04, 0x36
        /*02c6*/ 	.short	(.L_45 - .L_44)
.L_44:
        /*02c8*/ 	.word	0x00000008
.L_45:


//--------------------- .nv.callgraph             --------------------------
	.section	.nv.callgraph,"",@"SHT_CUDA_CALLGRAPH"
	.align	4
	.sectionentsize	8
	.align		4
        /*0000*/ 	.word	0x00000000
	.align		4
        /*0004*/ 	.word	0xffffffff
	.align		4
        /*0008*/ 	.word	index@(_ZN7cutlass13device_kernelINS_4gemm6kernel13GemmUniversalIN4cute5tupleIJiiiiEEENS1_10collective13CollectiveMmaINS1_34MainloopSm90TmaGmmaWarpSpecializedILi5ENS5_IJNS4_1CILi1EEESB_SB_EEENS1_35KernelTmaWarpSpecializedCooperativeEEENS5_IJNSA_ILi128EEESF_NSA_ILi64EEEEEENS_6half_tENS5_IJlSB_lEEESI_NS5_IJSB_llEEENS4_8TiledMMAINS4_8MMA_AtomIJNS4_4SM904GMMA26MMA_64x128x16_F32F16F16_SSILNSO_5MajorE0ELSQ_1ELNSO_7ScaleInE1ELSR_1EEEEEENS4_6LayoutINS5_IJNSA_ILi2EEESB_SB_EEENS5_IJSB_NSA_ILi0EEESX_EEEEENS5_IJNS4_10UnderscoreES10_S10_EEEEENS4_13SM90_TMA_LOADENS4_14ComposedLayoutINS4_7SwizzleILi3ELi4ELi3EEENS4_18smem_ptr_flag_bitsILi16EEENSU_INS5_IJNSA_ILi8EEESG_EEENS5_IJSG_SB_EEEEEEEvNS4_8identityES13_NS14_IS16_S18_NSU_INS5_IJSG_S19_EEENS5_IJSB_SG_EEEEEEEvS1E_EENS_8epilogue10collective6detail29Sm90TmaWarpSpecializedAdapterINS1L_15DefaultEpilogueISI_SJ_SJ_NS1K_6thread17LinearCombinationISI_Li1EffLNS1P_9ScaleType4KindE0ELNS_15FloatRoundStyleE2ESI_EENS1_15EpilogueDefaultEEEEEvvEEEEvNT_6ParamsE)
	.align		4
        /*000c*/ 	.word	index@(__assertfail)
	.align		4
        /*0010*/ 	.word	0x00000000
	.align		4
        /*0014*/ 	.word	0xfffffffe
	.align		4
        /*0018*/ 	.word	0x00000000
	.align		4
        /*001c*/ 	.word	0xfffffffd
	.align		4
        /*0020*/ 	.word	0x00000000
	.align		4
        /*0024*/ 	.word	0xfffffffc


//--------------------- .nv.constant4             --------------------------
	.section	.nv.constant4,"a",@progbits
	.align	8
	.align		8
.nv.constant4:
        /*0000*/ 	.dword	__assertfail
	.align		8
        /*0008*/ 	.dword	__unnamed_1
	.align		8
        /*0010*/ 	.dword	_ZN40_INTERNAL_4848ee81_4_k_cu_ae169905_301194cuda3std3__45__cpo5beginE
	.align		8
        /*0018*/ 	.dword	_ZN40_INTERNAL_4848ee81_4_k_cu_ae169905_301194cuda3std3__45__cpo3endE
	.align		8
        /*0020*/ 	.dword	_ZN40_INTERNAL_4848ee81_4_k_cu_ae169905_301194cuda3std3__45__cpo6cbeginE
	.align		8
        /*0028*/ 	.dword	_ZN40_INTERNAL_4848ee81_4_k_cu_ae169905_301194cuda3std3__45__cpo4cendE
	.align		8
        /*0030*/ 	.dword	_ZN40_INTERNAL_4848ee81_4_k_cu_ae169905_301194cuda3std3__442_GLOBAL__N__4848ee81_4_k_cu_ae169905_301196ignoreE
	.align		8
        /*0038*/ 	.dword	_ZN40_INTERNAL_4848ee81_4_k_cu_ae169905_301194cuda3std3__419piecewise_constructE
	.align		8
        /*0040*/ 	.dword	_ZN40_INTERNAL_4848ee81_4_k_cu_ae169905_301194cuda3std3__48in_placeE
	.align		8
        /*0048*/ 	.dword	_ZN40_INTERNAL_4848ee81_4_k_cu_ae169905_301194cuda3std6ranges3__45__cpo4swapE
	.align		8
        /*0050*/ 	.dword	_ZN40_INTERNAL_4848ee81_4_k_cu_ae169905_301194cuda3std6ranges3__45__cpo9iter_moveE
	.align		8
        /*0058*/ 	.dword	_ZN40_INTERNAL_4848ee81_4_k_cu_ae169905_301194cute7productE
	.align		8
        /*0060*/ 	.dword	_ZN40_INTERNAL_4848ee81_4_k_cu_ae169905_301194cute1_E
	.align		8
        /*0068*/ 	.dword	$str$22
	.align		8
        /*0070*/ 	.dword	$str$23


//--------------------- .text._ZN7cutlass13device_kernelINS_4gemm6kernel13GemmUniversalIN4cute5tupleIJiiiiEEENS1_10collective13CollectiveMmaINS1_34MainloopSm90TmaGmmaWarpSpecializedILi5ENS5_IJNS4_1CILi1EEESB_SB_EEENS1_35KernelTmaWarpSpecializedCooperativeEEENS5_IJNSA_ILi128EEESF_NSA_ILi64EEEEEENS_6half_tENS5_IJlSB_lEEESI_NS5_IJSB_llEEENS4_8TiledMMAINS4_8MMA_AtomIJNS4_4SM904GMMA26MMA_64x128x16_F32F16F16_SSILNSO_5MajorE0ELSQ_1ELNSO_7ScaleInE1ELSR_1EEEEEENS4_6LayoutINS5_IJNSA_ILi2EEESB_SB_EEENS5_IJSB_NSA_ILi0EEESX_EEEEENS5_IJNS4_10UnderscoreES10_S10_EEEEENS4_13SM90_TMA_LOADENS4_14ComposedLayoutINS4_7SwizzleILi3ELi4ELi3EEENS4_18smem_ptr_flag_bitsILi16EEENSU_INS5_IJNSA_ILi8EEESG_EEENS5_IJSG_SB_EEEEEEEvNS4_8identityES13_NS14_IS16_S18_NSU_INS5_IJSG_S19_EEENS5_IJSB_SG_EEEEEEEvS1E_EENS_8epilogue10collective6detail29Sm90TmaWarpSpecializedAdapterINS1L_15DefaultEpilogueISI_SJ_SJ_NS1K_6thread17LinearCombinationISI_Li1EffLNS1P_9ScaleType4KindE0ELNS_15FloatRoundStyleE2ESI_EENS1_15EpilogueDefaultEEEEEvvEEEEvNT_6ParamsE --------------------------
	.section	.text._ZN7cutlass13device_kernelINS_4gemm6kernel13GemmUniversalIN4cute5tupleIJiiiiEEENS1_10collective13CollectiveMmaINS1_34MainloopSm90TmaGmmaWarpSpecializedILi5ENS5_IJNS4_1CILi1EEESB_SB_EEENS1_35KernelTmaWarpSpecializedCooperativeEEENS5_IJNSA_ILi128EEESF_NSA_ILi64EEEEEENS_6half_tENS5_IJlSB_lEEESI_NS5_IJSB_llEEENS4_8TiledMMAINS4_8MMA_AtomIJNS4_4SM904GMMA26MMA_64x128x16_F32F16F16_SSILNSO_5MajorE0ELSQ_1ELNSO_7ScaleInE1ELSR_1EEEEEENS4_6LayoutINS5_IJNSA_ILi2EEESB_SB_EEENS5_IJSB_NSA_ILi0EEESX_EEEEENS5_IJNS4_10UnderscoreES10_S10_EEEEENS4_13SM90_TMA_LOADENS4_14ComposedLayoutINS4_7SwizzleILi3ELi4ELi3EEENS4_18smem_ptr_flag_bitsILi16EEENSU_INS5_IJNSA_ILi8EEESG_EEENS5_IJSG_SB_EEEEEEEvNS4_8identityES13_NS14_IS16_S18_NSU_INS5_IJSG_S19_EEENS5_IJSB_SG_EEEEEEEvS1E_EENS_8epilogue10collective6detail29Sm90TmaWarpSpecializedAdapterINS1L_15DefaultEpilogueISI_SJ_SJ_NS1K_6thread17LinearCombinationISI_Li1EffLNS1P_9ScaleType4KindE0ELNS_15FloatRoundStyleE2ESI_EENS1_15EpilogueDefaultEEEEEvvEEEEvNT_6ParamsE,"ax",@progbits
	.align	128
.text._ZN7cutlass13device_kernelINS_4gemm6kernel13GemmUniversalIN4cute5tupleIJiiiiEEENS1_10collective13CollectiveMmaINS1_34MainloopSm90TmaGmmaWarpSpecializedILi5ENS5_IJNS4_1CILi1EEESB_SB_EEENS1_35KernelTmaWarpSpecializedCooperativeEEENS5_IJNSA_ILi128EEESF_NSA_ILi64EEEEEENS_6half_tENS5_IJlSB_lEEESI_NS5_IJSB_llEEENS4_8TiledMMAINS4_8MMA_AtomIJNS4_4SM904GMMA26MMA_64x128x16_F32F16F16_SSILNSO_5MajorE0ELSQ_1ELNSO_7ScaleInE1ELSR_1EEEEEENS4_6LayoutINS5_IJNSA_ILi2EEESB_SB_EEENS5_IJSB_NSA_ILi0EEESX_EEEEENS5_IJNS4_10UnderscoreES10_S10_EEEEENS4_13SM90_TMA_LOADENS4_14ComposedLayoutINS4_7SwizzleILi3ELi4ELi3EEENS4_18smem_ptr_flag_bitsILi16EEENSU_INS5_IJNSA_ILi8EEESG_EEENS5_IJSG_SB_EEEEEEEvNS4_8identityES13_NS14_IS16_S18_NSU_INS5_IJSG_S19_EEENS5_IJSB_SG_EEEEEEEvS1E_EENS_8epilogue10collective6detail29Sm90TmaWarpSpecializedAdapterINS1L_15DefaultEpilogueISI_SJ_SJ_NS1K_6thread17LinearCombinationISI_Li1EffLNS1P_9ScaleType4KindE0ELNS_15FloatRoundStyleE2ESI_EENS1_15EpilogueDefaultEEEEEvvEEEEvNT_6ParamsE:
        .type           _ZN7cutlass13device_kernelINS_4gemm6kernel13GemmUniversalIN4cute5tupleIJiiiiEEENS1_10collective13CollectiveMmaINS1_34MainloopSm90TmaGmmaWarpSpecializedILi5ENS5_IJNS4_1CILi1EEESB_SB_EEENS1_35KernelTmaWarpSpecializedCooperativeEEENS5_IJNSA_ILi128EEESF_NSA_ILi64EEEEEENS_6half_tENS5_IJlSB_lEEESI_NS5_IJSB_llEEENS4_8TiledMMAINS4_8MMA_AtomIJNS4_4SM904GMMA26MMA_64x128x16_F32F16F16_SSILNSO_5MajorE0ELSQ_1ELNSO_7ScaleInE1ELSR_1EEEEEENS4_6LayoutINS5_IJNSA_ILi2EEESB_SB_EEENS5_IJSB_NSA_ILi0EEESX_EEEEENS5_IJNS4_10UnderscoreES10_S10_EEEEENS4_13SM90_TMA_LOADENS4_14ComposedLayoutINS4_7SwizzleILi3ELi4ELi3EEENS4_18smem_ptr_flag_bitsILi16EEENSU_INS5_IJNSA_ILi8EEESG_EEENS5_IJSG_SB_EEEEEEEvNS4_8identityES13_NS14_IS16_S18_NSU_INS5_IJSG_S19_EEENS5_IJSB_SG_EEEEEEEvS1E_EENS_8epilogue10collective6detail29Sm90TmaWarpSpecializedAdapterINS1L_15DefaultEpilogueISI_SJ_SJ_NS1K_6thread17LinearCombinationISI_Li1EffLNS1P_9ScaleType4KindE0ELNS_15FloatRoundStyleE2ESI_EENS1_15EpilogueDefaultEEEEEvvEEEEvNT_6ParamsE,@function
        .size           _ZN7cutlass13device_kernelINS_4gemm6kernel13GemmUniversalIN4cute5tupleIJiiiiEEENS1_10collective13CollectiveMmaINS1_34MainloopSm90TmaGmmaWarpSpecializedILi5ENS5_IJNS4_1CILi1EEESB_SB_EEENS1_35KernelTmaWarpSpecializedCooperativeEEENS5_IJNSA_ILi128EEESF_NSA_ILi64EEEEEENS_6half_tENS5_IJlSB_lEEESI_NS5_IJSB_llEEENS4_8TiledMMAINS4_8MMA_AtomIJNS4_4SM904GMMA26MMA_64x128x16_F32F16F16_SSILNSO_5MajorE0ELSQ_1ELNSO_7ScaleInE1ELSR_1EEEEEENS4_6LayoutINS5_IJNSA_ILi2EEESB_SB_EEENS5_IJSB_NSA_ILi0EEESX_EEEEENS5_IJNS4_10UnderscoreES10_S10_EEEEENS4_13SM90_TMA_LOADENS4_14ComposedLayoutINS4_7SwizzleILi3ELi4ELi3EEENS4_18smem_ptr_flag_bitsILi16EEENSU_INS5_IJNSA_ILi8EEESG_EEENS5_IJSG_SB_EEEEEEEvNS4_8identityES13_NS14_IS16_S18_NSU_INS5_IJSG_S19_EEENS5_IJSB_SG_EEEEEEEvS1E_EENS_8epilogue10collective6detail29Sm90TmaWarpSpecializedAdapterINS1L_15DefaultEpilogueISI_SJ_SJ_NS1K_6thread17LinearCombinationISI_Li1EffLNS1P_9ScaleType4KindE0ELNS_15FloatRoundStyleE2ESI_EENS1_15EpilogueDefaultEEEEEvvEEEEvNT_6ParamsE,(.L_x_196 - _ZN7cutlass13device_kernelINS_4gemm6kernel13GemmUniversalIN4cute5tupleIJiiiiEEENS1_10collective13CollectiveMmaINS1_34MainloopSm90TmaGmmaWarpSpecializedILi5ENS5_IJNS4_1CILi1EEESB_SB_EEENS1_35KernelTmaWarpSpecializedCooperativeEEENS5_IJNSA_ILi128EEESF_NSA_ILi64EEEEEENS_6half_tENS5_IJlSB_lEEESI_NS5_IJSB_llEEENS4_8TiledMMAINS4_8MMA_AtomIJNS4_4SM904GMMA26MMA_64x128x16_F32F16F16_SSILNSO_5MajorE0ELSQ_1ELNSO_7ScaleInE1ELSR_1EEEEEENS4_6LayoutINS5_IJNSA_ILi2EEESB_SB_EEENS5_IJSB_NSA_ILi0EEESX_EEEEENS5_IJNS4_10UnderscoreES10_S10_EEEEENS4_13SM90_TMA_LOADENS4_14ComposedLayoutINS4_7SwizzleILi3ELi4ELi3EEENS4_18smem_ptr_flag_bitsILi16EEENSU_INS5_IJNSA_ILi8EEESG_EEENS5_IJSG_SB_EEEEEEEvNS4_8identityES13_NS14_IS16_S18_NSU_INS5_IJSG_S19_EEENS5_IJSB_SG_EEEEEEEvS1E_EENS_8epilogue10collective6detail29Sm90TmaWarpSpecializedAdapterINS1L_15DefaultEpilogueISI_SJ_SJ_NS1K_6thread17LinearCombinationISI_Li1EffLNS1P_9ScaleType4KindE0ELNS_15FloatRoundStyleE2ESI_EENS1_15EpilogueDefaultEEEEEvvEEEEvNT_6ParamsE)
        .other          _ZN7cutlass13device_kernelINS_4gemm6kernel13GemmUniversalIN4cute5tupleIJiiiiEEENS1_10collective13CollectiveMmaINS1_34MainloopSm90TmaGmmaWarpSpecializedILi5ENS5_IJNS4_1CILi1EEESB_SB_EEENS1_35KernelTmaWarpSpecializedCooperativeEEENS5_IJNSA_ILi128EEESF_NSA_ILi64EEEEEENS_6half_tENS5_IJlSB_lEEESI_NS5_IJSB_llEEENS4_8TiledMMAINS4_8MMA_AtomIJNS4_4SM904GMMA26MMA_64x128x16_F32F16F16_SSILNSO_5MajorE0ELSQ_1ELNSO_7ScaleInE1ELSR_1EEEEEENS4_6LayoutINS5_IJNSA_ILi2EEESB_SB_EEENS5_IJSB_NSA_ILi0EEESX_EEEEENS5_IJNS4_10UnderscoreES10_S10_EEEEENS4_13SM90_TMA_LOADENS4_14ComposedLayoutINS4_7SwizzleILi3ELi4ELi3EEENS4_18smem_ptr_flag_bitsILi16EEENSU_INS5_IJNSA_ILi8EEESG_EEENS5_IJSG_SB_EEEEEEEvNS4_8identityES13_NS14_IS16_S18_NSU_INS5_IJSG_S19_EEENS5_IJSB_SG_EEEEEEEvS1E_EENS_8epilogue10collective6detail29Sm90TmaWarpSpecializedAdapterINS1L_15DefaultEpilogueISI_SJ_SJ_NS1K_6thread17LinearCombinationISI_Li1EffLNS1P_9ScaleType4KindE0ELNS_15FloatRoundStyleE2ESI_EENS1_15EpilogueDefaultEEEEEvvEEEEvNT_6ParamsE,@"STO_CUDA_ENTRY STV_DEFAULT"
_ZN7cutlass13device_kernelINS_4gemm6kernel13GemmUniversalIN4cute5tupleIJiiiiEEENS1_10collective13CollectiveMmaINS1_34MainloopSm90TmaGmmaWarpSpecializedILi5ENS5_IJNS4_1CILi1EEESB_SB_EEENS1_35KernelTmaWarpSpecializedCooperativeEEENS5_IJNSA_ILi128EEESF_NSA_ILi64EEEEEENS_6half_tENS5_IJlSB_lEEESI_NS5_IJSB_llEEENS4_8TiledMMAINS4_8MMA_AtomIJNS4_4SM904GMMA26MMA_64x128x16_F32F16F16_SSILNSO_5MajorE0ELSQ_1ELNSO_7ScaleInE1ELSR_1EEEEEENS4_6LayoutINS5_IJNSA_ILi2EEESB_SB_EEENS5_IJSB_NSA_ILi0EEESX_EEEEENS5_IJNS4_10UnderscoreES10_S10_EEEEENS4_13SM90_TMA_LOADENS4_14ComposedLayoutINS4_7SwizzleILi3ELi4ELi3EEENS4_18smem_ptr_flag_bitsILi16EEENSU_INS5_IJNSA_ILi8EEESG_EEENS5_IJSG_SB_EEEEEEEvNS4_8identityES13_NS14_IS16_S18_NSU_INS5_IJSG_S19_EEENS5_IJSB_SG_EEEEEEEvS1E_EENS_8epilogue10collective6detail29Sm90TmaWarpSpecializedAdapterINS1L_15DefaultEpilogueISI_SJ_SJ_NS1K_6thread17LinearCombinationISI_Li1EffLNS1P_9ScaleType4KindE0ELNS_15FloatRoundStyleE2ESI_EENS1_15EpilogueDefaultEEEEEvvEEEEvNT_6ParamsE:
[----:B------:R-:W0:Y:S01]  /*0000*/  LDC R1, c[0x0][0x28] ;  /* 0x00000a00ff017b82 */ /* 0x000e220000000800 */
[----:B------:R-:W1:Y:S01]  /*0010*/  S2R R3, SR_TID.X ;  /* 0x0000000000037919 */ /* 0x000e620000002100 */
[----:B------:R-:W-:Y:S01]  /*0020*/  ELECT P0, URZ, PT ;  /* 0x00000000003f782f */ /* 0x000fe20003800000 */
[----:B------:R-:W-:Y:S01]  /*0030*/  BSSY B0, `(.L_x_0) ;  /* 0x000000f000007945 */ /* 0x000fe20003800000 */
[--C-:B-1----:R-:W-:Y:S02]  /*0040*/  SHF.R.U32.HI R0, RZ, 0x5, R3.reuse ;  /* 0x00000005ff007819 */ /* 0x102fe40000011603 */
[----:B------:R-:W-:-:S03]  /*0050*/  SHF.R.U32.HI R14, RZ, 0x7, R3 ;  /* 0x00000007ff0e7819 */ /* 0x000fc60000011603 */
[----:B------:R-:W1:Y:S04]  /*0060*/  SHFL.IDX PT, R4, R0, RZ, 0x1f ;  /* 0x00001fff00047589 */ /* 0x000e6800000e0000 */
[----:B------:R2:W3:Y:S01]  /*0070*/  SHFL.IDX PT, R10, R14, RZ, 0x1f ;  /* 0x00001fff0e0a7589 */ /* 0x0004e200000e0000 */
[----:B-1----:R-:W-:-:S13]  /*0080*/  ISETP.NE.OR P0, PT, R4, RZ, !P0 ;  /* 0x000000ff0400720c */ /* 0x002fda0004705670 */
[----:B0-23--:R-:W-:Y:S05]  /*0090*/  @P0 BRA `(.L_x_1) ;  /* 0x0000000000200947 */ /* 0x00dfea0003800000 */
[----:B------:R-:W-:Y:S02]  /*00a0*/  ULDC.64 UR4, c[0x0][0x198] ;  /* 0x0000660000047ab9 */ /* 0x000fe40000000a00 */
[----:B------:R-:W-:Y:S02]  /*00b0*/  UIADD3 UR6, UP0, UR4, 0xf0, URZ ;  /* 0x000000f004067890 */ /* 0x000fe4000ff1e03f */
[----:B------:R-:W-:Y:S02]  /*00c0*/  UIADD3 UR4, UP1, UR4, 0x1f0, URZ ;  /* 0x000001f004047890 */ /* 0x000fe4000ff3e03f */
[----:B------:R-:W-:Y:S02]  /*00d0*/  UIADD3.X UR7, URZ, UR5, URZ, UP0, !UPT ;  /* 0x000000053f077290 */ /* 0x000fe400087fe43f */
[----:B------:R-:W-:-:S07]  /*00e0*/  UIADD3.X UR5, URZ, UR5, URZ, UP1, !UPT ;  /* 0x000000053f057290 */ /* 0x000fce0008ffe43f */
[----:B------:R0:W-:Y:S02]  /*00f0*/  UTMACCTL.PF [UR6] ;  /* 0x00000000060079b9 */ /* 0x0001e40008040000 */
[----:B------:R0:W-:Y:S02]  /*0100*/  UTMACCTL.PF [UR4] ;  /* 0x00000000040079b9 */ /* 0x0001e40008040000 */
[----:B0-----:R-:W-:Y:S01]  /*0110*/  NOP ;  /* 0x0000000000007918 */ /* 0x001fe20000000000 */
.L_x_1:
[----:B------:R-:W-:Y:S05]  /*0120*/  BSYNC B0 ;  /* 0x0000000000007941 */ /* 0x000fea0003800000 */
.L_x_0:
[----:B------:R-:W0:Y:S02]  /*0130*/  SHFL.IDX PT, R2, R0, RZ, 0x1f ;  /* 0x00001fff00027589 */ /* 0x000e2400000e0000 */
[----:B0-----:R-:W-:-:S13]  /*0140*/  ISETP.NE.AND P0, PT, R2, RZ, PT ;  /* 0x000000ff0200720c */ /* 0x001fda0003f05270 */
[----:B------:R-:W-:Y:S05]  /*0150*/  @P0 BRA `(.L_x_2) ;  /* 0x0000000000600947 */ /* 0x000fea0003800000 */
[----:B------:R-:W0:Y:S01]  /*0160*/  S2UR UR8, SR_CgaCtaId ;  /* 0x00000000000879c3 */ /* 0x000e220000008800 */
[----:B------:R-:W-:Y:S01]  /*0170*/  UMOV UR4, 0x400 ;  /* 0x0000040000047882 */ /* 0x000fe20000000000 */
[----:B------:R-:W-:Y:S01]  /*0180*/  UMOV UR5, 0x1 ;  /* 0x0000000100057882 */ /* 0x000fe20000000000 */
[----:B------:R-:W-:Y:S01]  /*0190*/  UMOV UR6, 0x100 ;  /* 0x0000010000067882 */ /* 0x000fe20000000000 */
[----:B------:R-:W-:Y:S01]  /*01a0*/  ELECT P0, URZ, PT ;  /* 0x00000000003f782f */ /* 0x000fe20003800000 */
[----:B------:R-:W-:-:S04]  /*01b0*/  UIADD3 UR6, -UR6, 0x100000, URZ ;  /* 0x0010000006067890 */ /* 0x000fc8000fffe13f */
[----:B------:R-:W-:Y:S02]  /*01c0*/  USHF.L.U32 UR7, UR6, 0xb, URZ ;  /* 0x0000000b06077899 */ /* 0x000fe4000800063f */
[----:B------:R-:W-:Y:S02]  /*01d0*/  USHF.L.U32 UR6, UR6, 0x1, URZ ;  /* 0x0000000106067899 */ /* 0x000fe4000800063f */
[----:B0-----:R-:W-:Y:S02]  /*01e0*/  ULEA UR8, UR8, UR4, 0x18 ;  /* 0x0000000408087291 */ /* 0x001fe4000f8ec03f */
[----:B------:R-:W-:-:S04]  /*01f0*/  UIADD3 UR4, -UR5, 0x100000, URZ ;  /* 0x0010000005047890 */ /* 0x000fc8000fffe13f */
[----:B------:R-:W-:Y:S02]  /*0200*/  USHF.L.U32 UR5, UR4, 0xb, URZ ;  /* 0x0000000b04057899 */ /* 0x000fe4000800063f */
[----:B------:R-:W-:Y:S01]  /*0210*/  USHF.L.U32 UR4, UR4, 0x1, URZ ;  /* 0x0000000104047899 */ /* 0x000fe2000800063f */
[----:B------:R-:W0:Y:S11]  /*0220*/  FENCE.VIEW.ASYNC.S ;  /* 0x00000000000073c6 */ /* 0x000e360000000000 */
[----:B0-----:R0:W1:Y:S01]  /*0230*/  SYNCS.EXCH.64 URZ, [UR8], UR4 ;  /* 0x00000004083f75b2 */ /* 0x0010620008000100 */
[----:B------:R0:W2:Y:S01]  /*0240*/  SYNCS.EXCH.64 URZ, [UR8+0x28], UR6 ;  /* 0x00002806083f75b2 */ /* 0x0000a20008000100 */
[----:B------:R0:W3:Y:S01]  /*0250*/  SYNCS.EXCH.64 URZ, [UR8+0x8], UR4 ;  /* 0x00000804083f75b2 */ /* 0x0000e20008000100 */
[----:B------:R0:W4:Y:S01]  /*0260*/  SYNCS.EXCH.64 URZ, [UR8+0x30], UR6 ;  /* 0x00003006083f75b2 */ /* 0x0001220008000100 */
[----:B------:R0:W0:Y:S01]  /*0270*/  SYNCS.EXCH.64 URZ, [UR8+0x10], UR4 ;  /* 0x00001004083f75b2 */ /* 0x0000220008000100 */
[----:B------:R0:W0:Y:S01]  /*0280*/  SYNCS.EXCH.64 URZ, [UR8+0x38], UR6 ;  /* 0x00003806083f75b2 */ /* 0x0000220008000100 */
[----:B------:R0:W0:Y:S01]  /*0290*/  SYNCS.EXCH.64 URZ, [UR8+0x18], UR4 ;  /* 0x00001804083f75b2 */ /* 0x0000220008000100 */
[----:B------:R0:W0:Y:S01]  /*02a0*/  SYNCS.EXCH.64 URZ, [UR8+0x40], UR6 ;  /* 0x00004006083f75b2 */ /* 0x0000220008000100 */
[----:B------:R0:W0:Y:S01]  /*02b0*/  SYNCS.EXCH.64 URZ, [UR8+0x20], UR4 ;  /* 0x00002004083f75b2 */ /* 0x0000220008000100 */
[----:B------:R0:W0:Y:S01]  /*02c0*/  SYNCS.EXCH.64 URZ, [UR8+0x48], UR6 ;  /* 0x00004806083f75b2 */ /* 0x0000220008000100 */
[----:B------:R-:W-:Y:S01]  /*02d0*/  NOP ;  /* 0x0000000000007918 */ /* 0x000fe20000000000 */
.L_x_2:
[----:B------:R-:W5:Y:S01]  /*02e0*/  SHFL.IDX PT, R0, R0, RZ, 0x1f ;  /* 0x00001fff00007589 */ /* 0x000f6200000e0000 */
[----:B------:R-:W-:Y:S01]  /*02f0*/  ELECT P0, URZ, PT ;  /* 0x00000000003f782f */ /* 0x000fe20003800000 */
[----:B------:R-:W1:Y:S01]  /*0300*/  LDC R2, c[0x0][0x65c] ;  /* 0x00019700ff027b82 */ /* 0x000e620000000800 */
[----:B------:R-:W-:Y:S01]  /*0310*/  SHF.R.S32.HI R7, RZ, 0x1f, R4 ;  /* 0x0000001fff077819 */ /* 0x000fe20000011404 */
[----:B------:R-:W2:Y:S01]  /*0320*/  S2R R5, SR_CTAID.Y ;  /* 0x0000000000057919 */ /* 0x000ea20000002600 */
[----:B0-----:R-:W-:Y:S01]  /*0330*/  UMOV UR4, 0x20 ;  /* 0x0000002000047882 */ /* 0x001fe20000000000 */
[----:B------:R-:W-:Y:S01]  /*0340*/  NOP ;  /* 0x0000000000007918 */ /* 0x000fe20000000000 */
[----:B------:R-:W-:Y:S01]  /*0350*/  LEA.HI R7, R7, R4, RZ, 0x2 ;  /* 0x0000000407077211 */ /* 0x000fe200078f10ff */
[----:B------:R-:W0:Y:S01]  /*0360*/  S2R R6, SR_CTAID.X ;  /* 0x0000000000067919 */ /* 0x000e220000002500 */
[----:B------:R-:W-:Y:S01]  /*0370*/  ISETP.NE.AND P2, PT, R10, RZ, PT ;  /* 0x000000ff0a00720c */ /* 0x000fe20003f45270 */
[----:B------:R-:W-:Y:S01]  /*0380*/  NOP ;  /* 0x0000000000007918 */ /* 0x000fe20000000000 */
[----:B------:R-:W-:-:S02]  /*0390*/  LOP3.LUT R7, R7, 0xfffffffc, RZ, 0xc0, !PT ;  /* 0xfffffffc07077812 */ /* 0x000fc400078ec0ff */
[----:B-----5:R-:W-:Y:S02]  /*03a0*/  ISETP.NE.OR P0, PT, R0, RZ, !P0 ;  /* 0x000000ff0000720c */ /* 0x020fe40004705670 */
[----:B-1----:R-:W-:-:S04]  /*03b0*/  ISETP.NE.AND P3, PT, R2, 0x1, PT ;  /* 0x000000010200780c */ /* 0x002fc80003f65270 */
[----:B------:R-:W-:Y:S01]  /*03c0*/  P2R R0, PR, RZ, 0x8 ;  /* 0x00000008ff007803 */ /* 0x000fe20000000000 */
[----:B------:R-:W-:Y:S01]  /*03d0*/  IMAD.IADD R0, R4, 0x1, -R7 ;  /* 0x0000000104007824 */ /* 0x000fe200078e0a07 */
[----:B------:R-:W-:Y:S01]  /*03e0*/  LOP3.LUT R4, R3, 0x7f, RZ, 0xc0, !PT ;  /* 0x0000007f03047812 */ /* 0x000fe200078ec0ff */
[----:B------:R-:W-:-:S03]  /*03f0*/  IMAD.MOV.U32 R7, RZ, RZ, RZ ;  /* 0x000000ffff077224 */ /* 0x000fc600078e00ff */
[----:B------:R-:W-:Y:S01]  /*0400*/  ISETP.NE.AND P1, PT, R0, 0x3, PT ;  /* 0x000000030000780c */ /* 0x000fe20003f25270 */
[----:B------:R-:W-:Y:S01]  /*0410*/  VOTEU.ALL UP0, P0 ;  /* 0x00000000003f7886 */ /* 0x000fe20000000000 */
[----:B------:R-:W-:Y:S01]  /*0420*/  VOTEU.ALL UP1, P0 ;  /* 0x00000000003f7886 */ /* 0x000fe20000020000 */
[----:B------:R-:W0:Y:S01]  /*0430*/  @P3 LDC R17, c[0x0][0x10] ;  /* 0x00000400ff113b82 */ /* 0x000e220000000800 */
[----:B--2---:R-:W-:Y:S02]  /*0440*/  @P3 IMAD.MOV.U32 R8, RZ, RZ, R5 ;  /* 0x000000ffff083224 */ /* 0x004fe400078e0005 */
[----:B------:R-:W-:Y:S01]  /*0450*/  @!UP0 UMOV UR6, 0x400 ;  /* 0x0000040000068882 */ /* 0x000fe20000000000 */
[----:B------:R-:W-:-:S04]  /*0460*/  @!UP0 UIADD3 UR4, -UR4, 0x100000, URZ ;  /* 0x0010000004048890 */ /* 0x000fc8000fffe13f */
[----:B------:R-:W-:Y:S02]  /*0470*/  @!UP0 USHF.L.U32 UR5, UR4, 0xb, URZ ;  /* 0x0000000b04058899 */ /* 0x000fe4000800063f */
[----:B------:R-:W-:Y:S01]  /*0480*/  @!UP0 USHF.L.U32 UR4, UR4, 0x1, URZ ;  /* 0x0000000104048899 */ /* 0x000fe2000800063f */
[----:B------:R-:W-:Y:S01]  /*0490*/  @P3 IMAD.MOV.U32 R9, RZ, RZ, RZ ;  /* 0x000000ffff093224 */ /* 0x000fe200078e00ff */
[----:B------:R-:W1:Y:S08]  /*04a0*/  @!UP0 S2UR UR7, SR_CgaCtaId ;  /* 0x00000000000789c3 */ /* 0x000e700000008800 */
[----:B------:R-:W2:Y:S01]  /*04b0*/  @!P3 LDC R11, c[0x0][0xc] ;  /* 0x00000300ff0bbb82 */ /* 0x000ea20000000800 */
[----:B0-----:R-:W-:Y:S01]  /*04c0*/  @P3 IMAD.WIDE.U32 R16, R6, R17, R8 ;  /* 0x0000001106103225 */ /* 0x001fe200078e0008 */
[----:B-1----:R-:W-:Y:S01]  /*04d0*/  @!UP0 ULEA UR8, UR7, UR6, 0x18 ;  /* 0x0000000607088291 */ /* 0x002fe2000f8ec03f */
[----:B------:R-:W-:-:S02]  /*04e0*/  VOTEU.ALL UP0, P0 ;  /* 0x00000000003f7886 */ /* 0x000fc40000000000 */
[----:B------:R-:W-:Y:S01]  /*04f0*/  ULDC UR6, c[0x0][0xc] ;  /* 0x0000030000067ab9 */ /* 0x000fe20000000800 */
[----:B------:R-:W-:Y:S01]  /*0500*/  ISETP.EQ.OR P0, PT, R0, RZ, !P1 ;  /* 0x000000ff0000720c */ /* 0x000fe20004f02670 */
[----:B------:R-:W-:-:S03]  /*0510*/  ULDC UR7, c[0x0][0x10] ;  /* 0x0000040000077ab9 */ /* 0x000fc60000000800 */
[C---:B------:R-:W-:Y:S01]  /*0520*/  ISETP.EQ.AND P0, PT, R10.reuse, RZ, P0 ;  /* 0x000000ff0a00720c */ /* 0x040fe20000702270 */
[----:B------:R-:W-:Y:S02]  /*0530*/  VIADD R10, R10, 0xffffffff ;  /* 0xffffffff0a0a7836 */ /* 0x000fe40000000000 */
[----:B--2---:R-:W-:Y:S01]  /*0540*/  @!P3 IMAD.WIDE.U32 R8, R11, R5, R6 ;  /* 0x000000050b08b225 */ /* 0x004fe200078e0006 */
[----:B------:R-:W0:Y:S02]  /*0550*/  FENCE.VIEW.ASYNC.S ;  /* 0x00000000000073c6 */ /* 0x000e240000000000 */
[----:B0-----:R-:W3:Y:S01]  /*0560*/  @!UP0 SYNCS.EXCH.64 URZ, [UR8+0x60], UR4 ;  /* 0x00006004083f85b2 */ /* 0x001ee20008000100 */
[----:B------:R-:W-:Y:S01]  /*0570*/  SEL R18, RZ, 0x1, !P0 ;  /* 0x00000001ff127807 */ /* 0x000fe20004000000 */
[----:B------:R-:W-:Y:S01]  /*0580*/  @P3 IMAD.MOV.U32 R11, RZ, RZ, RZ ;  /* 0x000000ffff0b3224 */ /* 0x000fe200078e00ff */
[----:B------:R-:W-:Y:S01]  /*0590*/  ISETP.GE.U32.AND P1, PT, R10, 0x2, PT ;  /* 0x000000020a00780c */ /* 0x000fe20003f26070 */
[----:B------:R-:W-:-:S02]  /*05a0*/  @!P3 IMAD.MOV.U32 R16, RZ, RZ, R8 ;  /* 0x000000ffff10b224 */ /* 0x000fc400078e0008 */
[----:B------:R-:W-:Y:S01]  /*05b0*/  @P3 IMAD.IADD R17, R17, 0x1, R11 ;  /* 0x0000000111113824 */ /* 0x000fe200078e020b */
[----:B------:R-:W-:Y:S01]  /*05c0*/  SEL R18, R18, 0x2, P1 ;  /* 0x0000000212127807 */ /* 0x000fe20000800000 */
[----:B------:R-:W-:Y:S01]  /*05d0*/  @!P3 IMAD.MOV.U32 R17, RZ, RZ, R9 ;  /* 0x000000ffff11b224 */ /* 0x000fe200078e0009 */
[----:B------:R0:W3:Y:S01]  /*05e0*/  @!UP1 SYNCS.EXCH.64 URZ, [UR8+0x68], UR4 ;  /* 0x00006804083f95b2 */ /* 0x0000e20008000100 */
[----:B------:R-:W-:Y:S01]  /*05f0*/  NOP ;  /* 0x0000000000007918 */ /* 0x000fe20000000000 */
[----:B0-----:R-:W-:-:S03]  /*0600*/  UIMAD.WIDE.U32 UR4, UR6, UR7, URZ ;  /* 0x00000007060472a5 */ /* 0x001fc6000f8e003f */
[----:B------:R-:W-:Y:S02]  /*0610*/  ULDC UR6, c[0x0][0x14] ;  /* 0x0000050000067ab9 */ /* 0x000fe40000000800 */
[----:B------:R-:W-:Y:S02]  /*0620*/  UIMAD.WIDE.U32 UR36, UR4, UR6, URZ ;  /* 0x00000006042472a5 */ /* 0x000fe4000f8e003f */
[----:B------:R-:W-:-:S04]  /*0630*/  UIMAD UR42, UR5, UR6, URZ ;  /* 0x00000006052a72a4 */ /* 0x000fc8000f8e023f */
[----:B------:R-:W-:Y:S01]  /*0640*/  UIADD3 UR42, UR37, UR42, URZ ;  /* 0x0000002a252a7290 */ /* 0x000fe2000fffe03f */
[----:B---34-:R-:W-:Y:S06]  /*0650*/  BAR.SYNC.DEFER_BLOCKING 0x0 ;  /* 0x0000000000007b1d */ /* 0x018fec0000010000 */
[----:B------:R-:W-:Y:S05]  /*0660*/  @!P2 BRA `(.L_x_3) ;  /* 0x0000005c00b0a947 */ /* 0x000fea0003800000 */
[----:B------:R-:W-:-:S13]  /*0670*/  ISETP.GT.U32.AND P0, PT, R10, 0x1, PT ;  /* 0x000000010a00780c */ /* 0x000fda0003f04070 */
[----:B------:R-:W-:Y:S05]  /*0680*/  @P0 EXIT ;  /* 0x000000000000094d */ /* 0x000fea0003800000 */
[----:B------:R-:W-:Y:S01]  /*0690*/  ULDC.64 UR4, c[0x0][0x650] ;  /* 0x0001940000047ab9 */ /* 0x000fe20000000a00 */
[----:B------:R-:W-:Y:S01]  /*06a0*/  PRMT R0, RZ, 0x7610, R0 ;  /* 0x00007610ff007816 */ /* 0x000fe20000000000 */
[----:B------:R-:W-:Y:S01]  /*06b0*/  IMAD.MOV.U32 R101, RZ, RZ, -0x1 ;  /* 0xffffffffff657424 */ /* 0x000fe200078e00ff */
[----:B------:R-:W-:Y:S01]  /*06c0*/  ISETP.GE.U32.AND P0, PT, R16, UR4, PT ;  /* 0x0000000410007c0c */ /* 0x000fe2000bf06070 */
[----:B------:R-:W-:Y:S02]  /*06d0*/  IMAD.MOV.U32 R100, RZ, RZ, -0x1 ;  /* 0xffffffffff647424 */ /* 0x000fe400078e00ff */
[----:B------:R-:W-:Y:S01]  /*06e0*/  IMAD.MOV.U32 R99, RZ, RZ, -0x1 ;  /* 0xffffffffff637424 */ /* 0x000fe200078e00ff */
[----:B------:R-:W-:-:S13]  /*06f0*/  ISETP.GE.U32.AND.EX P0, PT, R17, UR5, PT, P0 ;  /* 0x0000000511007c0c */ /* 0x000fda000bf06100 */
[----:B------:R-:W-:Y:S05]  /*0700*/  @P0 BRA `(.L_x_4) ;  /* 0x0000000400540947 */ /* 0x000fea0003800000 */
[----:B------:R-:W0:Y:S01]  /*0710*/  LDC.64 R20, c[0x0][0x628] ;  /* 0x00018a00ff147b82 */ /* 0x000e220000000a00 */
[----:B------:R-:W-:Y:S02]  /*0720*/  IMAD.MOV.U32 R8, RZ, RZ, R16 ;  /* 0x000000ffff087224 */ /* 0x000fe400078e0010 */
[----:B------:R-:W-:-:S05]  /*0730*/  IMAD.MOV.U32 R9, RZ, RZ, R17 ;  /* 0x000000ffff097224 */ /* 0x000fca00078e0011 */
[----:B------:R-:W1:Y:S08]  /*0740*/  LDC R0, c[0x0][0x630] ;  /* 0x00018c00ff007b82 */ /* 0x000e700000000800 */
[----:B------:R-:W2:Y:S01]  /*0750*/  LDC.64 R22, c[0x0][0x620] ;  /* 0x00018800ff167b82 */ /* 0x000ea20000000a00 */
[----:B0-----:R-:W-:-:S04]  /*0760*/  ISETP.NE.U32.AND P0, PT, R20, RZ, PT ;  /* 0x000000ff1400720c */ /* 0x001fc80003f05070 */
[----:B------:R-:W-:-:S13]  /*0770*/  ISETP.NE.AND.EX P0, PT, R21, RZ, PT, P0 ;  /* 0x000000ff1500720c */ /* 0x000fda0003f05300 */
[----:B-12---:R-:W-:Y:S05]  /*0780*/  @!P0 BRA `(.L_x_5) ;  /* 0x0000000000288947 */ /* 0x006fea0003800000 */
[----:B------:R-:W0:Y:S02]  /*0790*/  LDC R13, c[0x0][0x634] ;  /* 0x00018d00ff0d7b82 */ /* 0x000e240000000800 */
[----:B0-----:R-:W-:-:S05]  /*07a0*/  IADD3 R13, P0, R16, R13, RZ ;  /* 0x0000000d100d7210 */ /* 0x001fca0007f1e0ff */
[----:B------:R-:W-:-:S04]  /*07b0*/  IMAD.X R15, RZ, RZ, R17, P0 ;  /* 0x000000ffff0f7224 */ /* 0x000fc800000e0611 */
[----:B------:R-:W-:-:S04]  /*07c0*/  IMAD.WIDE.U32 R8, R15, R20, RZ ;  /* 0x000000140f087225 */ /* 0x000fc800078e00ff */
[----:B------:R-:W-:-:S04]  /*07d0*/  IMAD.WIDE.U32 R10, P0, R13, R21, R8 ;  /* 0x000000150d0a7225 */ /* 0x000fc80007800008 */
[----:B------:R-:W-:-:S04]  /*07e0*/  IMAD.WIDE.U32 R8, R13, R20, RZ ;  /* 0x000000140d087225 */ /* 0x000fc800078e00ff */
[----:B------:R-:W-:Y:S01]  /*07f0*/  IMAD.X R13, RZ, RZ, RZ, P0 ;  /* 0x000000ffff0d7224 */ /* 0x000fe200000e06ff */
[----:B------:R-:W-:Y:S01]  /*0800*/  IADD3 RZ, P0, R9, R10, RZ ;  /* 0x0000000a09ff7210 */ /* 0x000fe20007f1e0ff */
[----:B------:R-:W-:-:S04]  /*0810*/  IMAD.MOV.U32 R12, RZ, RZ, R11 ;  /* 0x000000ffff0c7224 */ /* 0x000fc800078e000b */
[----:B------:R-:W-:-:S08]  /*0820*/  IMAD.WIDE.U32.X R8, R15, R21, R12, P0 ;  /* 0x000000150f087225 */ /* 0x000fd000000e040c */
.L_x_5:
[-CC-:B------:R-:W-:Y:S01]  /*0830*/  SHF.R.U64 R99, R8, R0.reuse, R9.reuse ;  /* 0x0000000008637219 */ /* 0x180fe20000001209 */
[----:B------:R-:W0:Y:S01]  /*0840*/  LDC R12, c[0x0][0x618] ;  /* 0x00018600ff0c7b82 */ /* 0x000e220000000800 */
[----:B------:R-:W-:Y:S01]  /*0850*/  SHF.R.U32.HI R7, RZ, R0, R9 ;  /* 0x00000000ff077219 */ /* 0x000fe20000011609 */
[----:B------:R-:W-:Y:S01]  /*0860*/  ULDC UR4, c[0x0][0x150] ;  /* 0x0000540000047ab9 */ /* 0x000fe20000000800 */
[----:B------:R-:W-:Y:S02]  /*0870*/  IADD3 R11, P0, RZ, -R99, RZ ;  /* 0x80000063ff0b7210 */ /* 0x000fe40007f1e0ff */
[----:B------:R-:W-:-:S03]  /*0880*/  I2FP.F32.U32 R0, R6 ;  /* 0x0000000600007245 */ /* 0x000fc60000201000 */
[----:B------:R-:W1:Y:S01]  /*0890*/  LDC.64 R30, c[0x0][0x640] ;  /* 0x00019000ff1e7b82 */ /* 0x000e620000000a00 */
[----:B------:R-:W-:Y:S02]  /*08a0*/  IMAD.X R13, RZ, RZ, ~R7, P0 ;  /* 0x000000ffff0d7224 */ /* 0x000fe400000e0e07 */
[----:B------:R-:W-:Y:S01]  /*08b0*/  FMUL R0, R0, UR4 ;  /* 0x0000000400007c20 */ /* 0x000fe20008400000 */
[----:B------:R-:W-:Y:S01]  /*08c0*/  IMAD.WIDE.U32 R8, R11, R22, R16 ;  /* 0x000000160b087225 */ /* 0x000fe200078e0010 */
[----:B------:R-:W-:-:S03]  /*08d0*/  ULDC UR4, c[0x0][0x154] ;  /* 0x0000550000047ab9 */ /* 0x000fc60000000800 */
[----:B------:R-:W-:Y:S01]  /*08e0*/  IMAD R10, R13, R22, RZ ;  /* 0x000000160d0a7224 */ /* 0x000fe200078e02ff */
[----:B------:R-:W2:Y:S01]  /*08f0*/  LDC R7, c[0x0][0x144] ;  /* 0x00005100ff077b82 */ /* 0x000ea20000000800 */
[----:B------:R-:W3:Y:S02]  /*0900*/  F2I.U32.TRUNC.NTZ R0, R0 ;  /* 0x0000000000007305 */ /* 0x000ee4000020f000 */
[----:B------:R-:W-:-:S04]  /*0910*/  IMAD R11, R11, R23, R10 ;  /* 0x000000170b0b7224 */ /* 0x000fc800078e020a */
[----:B------:R-:W-:Y:S01]  /*0920*/  IMAD.IADD R9, R9, 0x1, R11 ;  /* 0x0000000109097824 */ /* 0x000fe200078e020b */
[----:B------:R-:W4:Y:S01]  /*0930*/  LDC R24, c[0x0][0x608] ;  /* 0x00018200ff187b82 */ /* 0x000f220000000800 */
[----:B------:R-:W-:-:S03]  /*0940*/  IMAD.MOV.U32 R11, RZ, RZ, -0x1 ;  /* 0xffffffffff0b7424 */ /* 0x000fc600078e00ff */
[-CC-:B0-----:R-:W-:Y:S02]  /*0950*/  SHF.R.U64 R22, R8, R12.reuse, R9.reuse ;  /* 0x0000000c08167219 */ /* 0x181fe40000001209 */
[----:B------:R-:W-:Y:S02]  /*0960*/  I2FP.F32.U32 R8, R5 ;  /* 0x0000000500087245 */ /* 0x000fe40000201000 */
[----:B------:R-:W0:Y:S01]  /*0970*/  LDC R28, c[0x0][0x658] ;  /* 0x00019600ff1c7b82 */ /* 0x000e220000000800 */
[----:B-1----:R-:W-:Y:S01]  /*0980*/  ISETP.NE.U32.AND P0, PT, R30, RZ, PT ;  /* 0x000000ff1e00720c */ /* 0x002fe20003f05070 */
[----:B---3--:R-:W-:Y:S02]  /*0990*/  IMAD.MOV R10, RZ, RZ, -R0 ;  /* 0x000000ffff0a7224 */ /* 0x008fe400078e0a00 */
[----:B------:R-:W-:Y:S01]  /*09a0*/  FMUL R8, R8, UR4 ;  /* 0x0000000408087c20 */ /* 0x000fe20008400000 */
[----:B------:R-:W-:Y:S02]  /*09b0*/  SHF.R.U32.HI R9, RZ, R12, R9 ;  /* 0x0000000cff097219 */ /* 0x000fe40000011609 */
[----:B------:R-:W-:Y:S01]  /*09c0*/  ISETP.NE.AND.EX P0, PT, R31, RZ, PT, P0 ;  /* 0x000000ff1f00720c */ /* 0x000fe20003f05300 */
[----:B------:R1:W3:Y:S01]  /*09d0*/  F2I.U32.TRUNC.NTZ R15, R8 ;  /* 0x00000008000f7305 */ /* 0x0002e2000020f000 */
[----:B------:R-:W1:Y:S01]  /*09e0*/  LDC R20, c[0x0][0x148] ;  /* 0x00005200ff147b82 */ /* 0x000e620000000800 */
[----:B--2---:R-:W-:-:S07]  /*09f0*/  IMAD R0, R7, R10, R6 ;  /* 0x0000000a07007224 */ /* 0x004fce00078e0206 */
[----:B------:R-:W2:Y:S01]  /*0a00*/  LDC R26, c[0x0][0x600] ;  /* 0x00018000ff1a7b82 */ /* 0x000ea20000000800 */
[-CC-:B----4-:R-:W-:Y:S02]  /*0a10*/  SHF.R.U64 R32, R22, R24.reuse, R9.reuse ;  /* 0x0000001816207219 */ /* 0x190fe40000001209 */
[----:B------:R-:W-:Y:S01]  /*0a20*/  SHF.R.U32.HI R7, RZ, R24, R9 ;  /* 0x00000018ff077219 */ /* 0x000fe20000011609 */
[----:B------:R-:W-:-:S04]  /*0a30*/  IMAD.MOV.U32 R9, RZ, RZ, 0x1 ;  /* 0x00000001ff097424 */ /* 0x000fc800078e00ff */
[----:B------:R-:W4:Y:S01]  /*0a40*/  LDC R21, c[0x0][0x648] ;  /* 0x00019200ff157b82 */ /* 0x000f220000000800 */
[-C--:B0-----:R-:W-:Y:S02]  /*0a50*/  SHF.L.U32 R6, R11, R28.reuse, RZ ;  /* 0x0000001c0b067219 */ /* 0x081fe400000006ff */
[--C-:B------:R-:W-:Y:S02]  /*0a60*/  SHF.R.U64 R24, R32, R28, R7.reuse ;  /* 0x0000001c20187219 */ /* 0x100fe40000001207 */
[----:B------:R-:W-:Y:S02]  /*0a70*/  LOP3.LUT R13, RZ, R6, RZ, 0x33, !PT ;  /* 0x00000006ff0d7212 */ /* 0x000fe400078e33ff */
[-C--:B------:R-:W-:Y:S01]  /*0a80*/  SHF.R.U32.HI R7, RZ, R28.reuse, R7 ;  /* 0x0000001cff077219 */ /* 0x080fe20000011607 */
[----:B------:R-:W0:Y:S01]  /*0a90*/  LDC R23, c[0x0][0x638] ;  /* 0x00018e00ff177b82 */ /* 0x000e220000000800 */
[----:B------:R-:W-:Y:S01]  /*0aa0*/  SHF.L.U32 R12, R9, R28, RZ ;  /* 0x0000001c090c7219 */ /* 0x000fe200000006ff */
[----:B------:R-:W-:-:S06]  /*0ab0*/  IMAD.MOV.U32 R6, RZ, RZ, R24 ;  /* 0x000000ffff067224 */ /* 0x000fcc00078e0018 */
[----:B------:R-:W0:Y:S01]  /*0ac0*/  LDC R101, c[0x0][0x610] ;  /* 0x00018400ff657b82 */ /* 0x000e220000000800 */
[----:B-1-3--:R-:W-:Y:S05]  /*0ad0*/  @!P0 BRA `(.L_x_6) ;  /* 0x0000000000288947 */ /* 0x00afea0003800000 */
[----:B------:R-:W1:Y:S02]  /*0ae0*/  LDC R11, c[0x0][0x64c] ;  /* 0x00019300ff0b7b82 */ /* 0x000e640000000800 */
[----:B-1----:R-:W-:-:S05]  /*0af0*/  IADD3 R11, P0, R24, R11, RZ ;  /* 0x0000000b180b7210 */ /* 0x002fca0007f1e0ff */
        /* <DEDUP_REMOVED lines=8> */
.L_x_6:
[----:B----4-:R-:W-:Y:S01]  /*0b80*/  SHF.R.U64 R6, R6, R21, R7 ;  /* 0x0000001506067219 */ /* 0x010fe20000001207 */
[----:B--2---:R-:W-:Y:S01]  /*0b90*/  VIADD R7, R26, 0xffffffff ;  /* 0xffffffff1a077836 */ /* 0x004fe20000000000 */
[----:B------:R-:W-:Y:S01]  /*0ba0*/  LOP3.LUT R13, R32, R13, RZ, 0xc0, !PT ;  /* 0x0000000d200d7212 */ /* 0x000fe200078ec0ff */
[----:B------:R-:W-:Y:S02]  /*0bb0*/  IMAD.MOV R15, RZ, RZ, -R15 ;  /* 0x000000ffff0f7224 */ /* 0x000fe400078e0a0f */
[----:B------:R-:W-:Y:S02]  /*0bc0*/  IMAD.MOV R8, RZ, RZ, -R6 ;  /* 0x000000ffff087224 */ /* 0x000fe400078e0a06 */
[----:B------:R-:W-:Y:S01]  /*0bd0*/  IMAD R13, R12, R6, R13 ;  /* 0x000000060c0d7224 */ /* 0x000fe200078e020d */
[----:B------:R-:W-:Y:S01]  /*0be0*/  LOP3.LUT R6, R22, R7, RZ, 0xc0, !PT ;  /* 0x0000000716067212 */ /* 0x000fe200078ec0ff */
[----:B------:R-:W-:Y:S02]  /*0bf0*/  @P3 IMAD R0, R20, R15, R5 ;  /* 0x0000000f14003224 */ /* 0x000fe400078e0205 */
[----:B0-----:R-:W-:-:S02]  /*0c00*/  IMAD R5, R8, R23, R24 ;  /* 0x0000001708057224 */ /* 0x001fc400078e0218 */
[----:B------:R-:W-:Y:S02]  /*0c10*/  IMAD R101, R13, R101, R0 ;  /* 0x000000650d657224 */ /* 0x000fe400078e0200 */
[----:B------:R-:W-:Y:S02]  /*0c20*/  IMAD R6, R5, R26, R6 ;  /* 0x0000001a05067224 */ /* 0x000fe400078e0206 */
[----:B------:R-:W-:-:S03]  /*0c30*/  IMAD.MOV.U32 R0, RZ, RZ, 0x1 ;  /* 0x00000001ff007424 */ /* 0x000fc600078e00ff */
[----:B------:R-:W-:Y:S02]  /*0c40*/  SEL R100, R6, R101, !P3 ;  /* 0x0000006506647207 */ /* 0x000fe40005800000 */
[----:B------:R-:W-:-:S07]  /*0c50*/  SEL R101, R101, R6, !P3 ;  /* 0x0000000665657207 */ /* 0x000fce0005800000 */
.L_x_4:
[----:B------:R-:W-:-:S08]  /*0c60*/  NOP ;  /* 0x0000000000007918 */ /* 0x000fd00000000000 */
[----:B------:R-:W0:Y:S02]  /*0c70*/  USETMAXREG.TRY_ALLOC.CTAPOOL UP0, 0xe8 ;  /* 0x000000e8000079c8 */ /* 0x000e240008000600 */
[----:B0-----:R-:W-:-:S13]  /*0c80*/  PLOP3.LUT P0, PT, PT, PT, UP0, 0x80, 0x0 ;  /* 0x000000000000781c */ /* 0x001fda0003f0f008 */
[----:B------:R-:W-:Y:S05]  /*0c90*/  @!P0 BRA `(.L_x_4) ;  /* 0xfffffffc00f08947 */ /* 0x000fea000383ffff */
[----:B------:R-:W-:Y:S01]  /*0ca0*/  ULDC.64 UR4, c[0x0][0x598] ;  /* 0x0001660000047ab9 */ /* 0x000fe20000000a00 */
[----:B------:R-:W-:Y:S01]  /*0cb0*/  ULDC.64 UR38, c[0x0][0x208] ;  /* 0x0000820000267ab9 */ /* 0x000fe20000000a00 */
[----:B------:R-:W-:-:S04]  /*0cc0*/  ISETP.NE.U32.AND P0, PT, RZ, UR4, PT ;  /* 0x00000004ff007c0c */ /* 0x000fc8000bf05070 */
[----:B------:R-:W-:-:S13]  /*0cd0*/  ISETP.NE.AND.EX P0, PT, RZ, UR5, PT, P0 ;  /* 0x00000005ff007c0c */ /* 0x000fda000bf05300 */
[----:B------:R-:W-:Y:S05]  /*0ce0*/  @!P0 BRA `(.L_x_7) ;  /* 0x00000000001c8947 */ /* 0x000fea0003800000 */
[----:B------:R-:W0:Y:S02]  /*0cf0*/  LDC.64 R6, c[0x0][0x598] ;  /* 0x00016600ff067b82 */ /* 0x000e240000000a00 */
[----:B0-----:R-:W2:Y:S02]  /*0d00*/  LDG.E.64 R6, desc[UR38][R6.64] ;  /* 0x0000002606067981 */ /* 0x001ea4000c1e1b00 */
[----:B--2---:R-:W-:-:S04]  /*0d10*/  ISETP.NE.U32.AND P0, PT, R6, RZ, PT ;  /* 0x000000ff0600720c */ /* 0x004fc80003f05070 */
[----:B------:R-:W-:-:S13]  /*0d20*/  ISETP.NE.AND.EX P0, PT, R7, RZ, PT, P0 ;  /* 0x000000ff0700720c */ /* 0x000fda0003f05300 */
[----:B------:R-:W-:Y:S05]  /*0d30*/  @!P0 BRA `(.L_x_7) ;  /* 0x0000000000088947 */ /* 0x000fea0003800000 */
[----:B------:R0:W5:Y:S01]  /*0d40*/  LD.E R19, desc[UR38][R6.64] ;  /* 0x0000002606137980 */ /* 0x000162000c101900 */
[----:B------:R-:W-:Y:S05]  /*0d50*/  BRA `(.L_x_8) ;  /* 0x0000000000247947 */ /* 0x000fea0003800000 */
.L_x_7:
[----:B------:R-:W-:Y:S02]  /*0d60*/  ULDC.64 UR4, c[0x0][0x588] ;  /* 0x0001620000047ab9 */ /* 0x000fe40000000a00 */
[----:B------:R-:W-:-:S04]  /*0d70*/  ISETP.NE.U32.AND P0, PT, RZ, UR4, PT ;  /* 0x00000004ff007c0c */ /* 0x000fc8000bf05070 */
[----:B------:R-:W-:-:S13]  /*0d80*/  ISETP.NE.AND.EX P0, PT, RZ, UR5, PT, P0 ;  /* 0x00000005ff007c0c */ /* 0x000fda000bf05300 */
[----:B------:R-:W-:Y:S05]  /*0d90*/  @!P0 BRA `(.L_x_9) ;  /* 0x00000000000c8947 */ /* 0x000fea0003800000 */
[----:B------:R-:W0:Y:S02]  /*0da0*/  LDC.64 R6, c[0x0][0x588] ;  /* 0x00016200ff067b82 */ /* 0x000e240000000a00 */
[----:B0-----:R1:W5:Y:S01]  /*0db0*/  LDG.E R19, desc[UR38][R6.64] ;  /* 0x0000002606137981 */ /* 0x001362000c1e1900 */
[----:B------:R-:W-:Y:S05]  /*0dc0*/  BRA `(.L_x_8) ;  /* 0x0000000000087947 */ /* 0x000fea0003800000 */
.L_x_9:
[----:B------:R-:W-:Y:S02]  /*0dd0*/  ULDC UR4, c[0x0][0x580] ;  /* 0x0001600000047ab9 */ /* 0x000fe40000000800 */
[----:B------:R-:W-:-:S07]  /*0de0*/  IMAD.U32 R19, RZ, RZ, UR4 ;  /* 0x00000004ff137e24 */ /* 0x000fce000f8e00ff */
.L_x_8:
[----:B------:R-:W-:Y:S02]  /*0df0*/  ULDC.64 UR4, c[0x0][0x5a0] ;  /* 0x0001680000047ab9 */ /* 0x000fe40000000a00 */
[----:B------:R-:W-:-:S04]  /*0e00*/  ISETP.NE.U32.AND P0, PT, RZ, UR4, PT ;  /* 0x00000004ff007c0c */ /* 0x000fc8000bf05070 */
[----:B------:R-:W-:-:S13]  /*0e10*/  ISETP.NE.AND.EX P0, PT, RZ, UR5, PT, P0 ;  /* 0x00000005ff007c0c */ /* 0x000fda000bf05300 */
[----:B------:R-:W-:Y:S05]  /*0e20*/  @!P0 BRA `(.L_x_10) ;  /* 0x00000000001c8947 */ /* 0x000fea0003800000 */
[----:B01----:R-:W0:Y:S02]  /*0e30*/  LDC.64 R6, c[0x0][0x5a0] ;  /* 0x00016800ff067b82 */ /* 0x003e240000000a00 */
[----:B0-----:R-:W2:Y:S02]  /*0e40*/  LDG.E.64 R6, desc[UR38][R6.64] ;  /* 0x0000002606067981 */ /* 0x001ea4000c1e1b00 */
[----:B--2---:R-:W-:-:S04]  /*0e50*/  ISETP.NE.U32.AND P0, PT, R6, RZ, PT ;  /* 0x000000ff0600720c */ /* 0x004fc80003f05070 */
[----:B------:R-:W-:-:S13]  /*0e60*/  ISETP.NE.AND.EX P0, PT, R7, RZ, PT, P0 ;  /* 0x000000ff0700720c */ /* 0x000fda0003f05300 */
[----:B------:R-:W-:Y:S05]  /*0e70*/  @!P0 BRA `(.L_x_10) ;  /* 0x0000000000088947 */ /* 0x000fea0003800000 */
[----:B------:R0:W5:Y:S01]  /*0e80*/  LD.E R88, desc[UR38][R6.64] ;  /* 0x0000002606587980 */ /* 0x000162000c101900 */
[----:B------:R-:W-:Y:S05]  /*0e90*/  BRA `(.L_x_11) ;  /* 0x0000000000247947 */ /* 0x000fea0003800000 */
.L_x_10:
[----:B------:R-:W-:Y:S02]  /*0ea0*/  ULDC.64 UR4, c[0x0][0x590] ;  /* 0x0001640000047ab9 */ /* 0x000fe40000000a00 */
[----:B------:R-:W-:-:S04]  /*0eb0*/  ISETP.NE.U32.AND P0, PT, RZ, UR4, PT ;  /* 0x00000004ff007c0c */ /* 0x000fc8000bf05070 */
[----:B------:R-:W-:-:S13]  /*0ec0*/  ISETP.NE.AND.EX P0, PT, RZ, UR5, PT, P0 ;  /* 0x00000005ff007c0c */ /* 0x000fda000bf05300 */
[----:B------:R-:W-:Y:S05]  /*0ed0*/  @!P0 BRA `(.L_x_12) ;  /* 0x00000000000c8947 */ /* 0x000fea0003800000 */
[----:B------:R-:W2:Y:S02]  /*0ee0*/  LDC.64 R88, c[0x0][0x590] ;  /* 0x00016400ff587b82 */ /* 0x000ea40000000a00 */
[----:B--2---:R2:W5:Y:S01]  /*0ef0*/  LDG.E R88, desc[UR38][R88.64] ;  /* 0x0000002658587981 */ /* 0x004562000c1e1900 */
[----:B------:R-:W-:Y:S05]  /*0f00*/  BRA `(.L_x_11) ;  /* 0x0000000000087947 */ /* 0x000fea0003800000 */
.L_x_12:
[----:B------:R-:W-:Y:S02]  /*0f10*/  ULDC UR4, c[0x0][0x584] ;  /* 0x0001610000047ab9 */ /* 0x000fe40000000800 */
[----:B------:R-:W-:-:S07]  /*0f20*/  IMAD.U32 R88, RZ, RZ, UR4 ;  /* 0x00000004ff587e24 */ /* 0x000fce000f8e00ff */
.L_x_11:
[----:B------:R-:W-:-:S13]  /*0f30*/  LOP3.LUT P0, RZ, R0, 0xff, RZ, 0xc0, !PT ;  /* 0x000000ff00ff7812 */ /* 0x000fda000780c0ff */
[----:B------:R-:W-:Y:S05]  /*0f40*/  @!P0 EXIT ;  /* 0x000000000000894d */ /* 0x000fea0003800000 */
[----:B------:R-:W3:Y:S01]  /*0f50*/  LDC R90, c[0x0][0x658] ;  /* 0x00019600ff5a7b82 */ /* 0x000ee20000000800 */
[----:B------:R-:W-:Y:S01]  /*0f60*/  ULDC.64 UR6, c[0x0][0x288] ;  /* 0x0000a20000067ab9 */ /* 0x000fe20000000a00 */
[----:B------:R-:W-:Y:S01]  /*0f70*/  LOP3.LUT R14, R14, 0x1, RZ, 0xc0, !PT ;  /* 0x000000010e0e7812 */ /* 0x000fe200078ec0ff */
[----:B------:R-:W-:Y:S01]  /*0f80*/  UIADD3 UR4, UR7, 0x3f, URZ ;  /* 0x0000003f07047890 */ /* 0x000fe2000fffe03f */
[----:B------:R-:W-:Y:S01]  /*0f90*/  SHF.R.U32.HI R0, RZ, 0x2, R3 ;  /* 0x00000002ff007819 */ /* 0x000fe20000011603 */
[----:B01----:R-:W-:Y:S01]  /*0fa0*/  IMAD.MOV.U32 R7, RZ, RZ, -0x1 ;  /* 0xffffffffff077424 */ /* 0x003fe200078e00ff */
[----:B------:R-:W-:Y:S01]  /*0fb0*/  SHF.R.U32.HI R4, RZ, 0x1, R4 ;  /* 0x00000001ff047819 */ /* 0x000fe20000011604 */
[----:B------:R-:W-:Y:S01]  /*0fc0*/  USHF.R.S32.HI UR5, URZ, 0x1f, UR4 ;  /* 0x0000001f3f057899 */ /* 0x000fe20008011404 */
[----:B------:R-:W0:Y:S01]  /*0fd0*/  LDC.64 R92, c[0x0][0x5c8] ;  /* 0x00017200ff5c7b82 */ /* 0x000e220000000a00 */
[----:B------:R-:W-:Y:S01]  /*0fe0*/  IMAD.SHL.U32 R5, R14, 0x40, RZ ;  /* 0x000000400e057824 */ /* 0x000fe200078e00ff */
[----:B------:R-:W-:Y:S01]  /*0ff0*/  LOP3.LUT R0, R0, 0x7, RZ, 0xc0, !PT ;  /* 0x0000000700007812 */ /* 0x000fe200078ec0ff */
[----:B------:R-:W-:Y:S01]  /*1000*/  ULEA.HI UR5, UR5, UR4, URZ, 0x6 ;  /* 0x0000000405057291 */ /* 0x000fe2000f8f303f */
[----:B------:R-:W-:Y:S01]  /*1010*/  LOP3.LUT R23, R4, 0x30, RZ, 0xc0, !PT ;  /* 0x0000003004177812 */ /* 0x000fe200078ec0ff */
[----:B------:R-:W-:Y:S01]  /*1020*/  IMAD.MOV.U32 R9, RZ, RZ, 0x1 ;  /* 0x00000001ff097424 */ /* 0x000fe200078e00ff */
[--C-:B------:R-:W-:Y:S01]  /*1030*/  LOP3.LUT R22, R5, 0x40, R0.reuse, 0xe2, !PT ;  /* 0x0000004005167812 */ /* 0x100fe200078ee200 */
[----:B------:R-:W-:Y:S01]  /*1040*/  USHF.R.S32.HI UR43, URZ, 0x6, UR5 ;  /* 0x000000063f2b7899 */ /* 0x000fe20008011405 */
[----:B------:R-:W1:Y:S01]  /*1050*/  LDC R95, c[0x0][0x600] ;  /* 0x00018000ff5f7b82 */ /* 0x000e620000000800 */
[-C--:B------:R-:W-:Y:S01]  /*1060*/  IADD3 R5, RZ, -R23.reuse, -R0 ;  /* 0x80000017ff057210 */ /* 0x080fe20007ffe800 */
[----:B------:R-:W-:Y:S01]  /*1070*/  IMAD.U32 R6, RZ, RZ, UR6 ;  /* 0x00000006ff067e24 */ /* 0x000fe2000f8e00ff */
[C---:B--2---:R-:W-:Y:S01]  /*1080*/  LOP3.LUT R89, R3.reuse, 0x3, RZ, 0xc0, !PT ;  /* 0x0000000303597812 */ /* 0x044fe200078ec0ff */
[----:B------:R-:W-:Y:S01]  /*1090*/  UISETP.LT.AND UP0, UPT, UR43, 0x1, UPT ;  /* 0x000000012b00788c */ /* 0x000fe2000bf01270 */
[----:B------:R-:W-:Y:S01]  /*10a0*/  LOP3.LUT R94, R3, 0x80, RZ, 0xc0, !PT ;  /* 0x00000080035e7812 */ /* 0x000fe200078ec0ff */
[----:B------:R-:W-:Y:S01]  /*10b0*/  IMAD R5, R14, -0x40, R5 ;  /* 0xffffffc00e057824 */ /* 0x000fe200078e0205 */
[----:B------:R-:W-:Y:S01]  /*10c0*/  ULDC UR4, c[0x0][0x284] ;  /* 0x0000a10000047ab9 */ /* 0x000fe20000000800 */
[-C--:B---3--:R-:W-:Y:S01]  /*10d0*/  SHF.L.U32 R7, R7, R90.reuse, RZ ;  /* 0x0000005a07077219 */ /* 0x088fe200000006ff */
[----:B------:R-:W-:Y:S01]  /*10e0*/  USEL UR44, UR43, 0x1, UP0 ;  /* 0x000000012b2c7887 */ /* 0x000fe20008000000 */
[----:B------:R-:W-:Y:S01]  /*10f0*/  LOP3.LUT R22, R22, R23, RZ, 0xfc, !PT ;  /* 0x0000001716167212 */ /* 0x000fe200078efcff */
[----:B------:R-:W-:Y:S01]  /*1100*/  IMAD R89, R89, -0x2, R6 ;  /* 0xfffffffe59597824 */ /* 0x000fe200078e0206 */
[----:B------:R-:W-:Y:S01]  /*1110*/  SHF.L.U32 R90, R9, R90, RZ ;  /* 0x0000005a095a7219 */ /* 0x000fe200000006ff */
[----:B------:R-:W-:Y:S01]  /*1120*/  VIADD R97, R5, UR4 ;  /* 0x0000000405617c36 */ /* 0x000fe20008000000 */
[----:B------:R-:W-:Y:S01]  /*1130*/  LOP3.LUT R98, R18, 0x1, RZ, 0xfc, !PT ;  /* 0x0000000112627812 */ /* 0x000fe200078efcff */
[----:B------:R-:W-:Y:S01]  /*1140*/  IMAD.MOV.U32 R23, RZ, RZ, RZ ;  /* 0x000000ffff177224 */ /* 0x000fe200078e00ff */
[C---:B0-----:R-:W-:Y:S01]  /*1150*/  SHF.L.U64.HI R91, R92.reuse, 0x3, R93 ;  /* 0x000000035c5b7819 */ /* 0x041fe2000001025d */
[----:B------:R-:W-:Y:S01]  /*1160*/  IMAD.SHL.U32 R92, R92, 0x8, RZ ;  /* 0x000000085c5c7824 */ /* 0x000fe200078e00ff */
[----:B------:R-:W-:Y:S01]  /*1170*/  SHF.R.U32.HI R94, RZ, 0x7, R94 ;  /* 0x00000007ff5e7819 */ /* 0x000fe2000001165e */
[----:B------:R-:W-:Y:S01]  /*1180*/  IMAD.SHL.U32 R93, R3, 0x2, RZ ;  /* 0x00000002035d7824 */ /* 0x000fe200078e00ff */
[----:B------:R-:W-:Y:S01]  /*1190*/  LOP3.LUT R96, RZ, R7, RZ, 0x33, !PT ;  /* 0x00000007ff607212 */ /* 0x000fe200078e33ff */
[----:B------:R-:W-:Y:S01]  /*11a0*/  UIADD3 UR44, UR43, -UR44, URZ ;  /* 0x8000002c2b2c7290 */ /* 0x000fe2000fffe03f */
[----:B------:R-:W-:Y:S01]  /*11b0*/  UMOV UR40, URZ ;  /* 0x0000003f00287c82 */ /* 0x000fe20008000000 */
[----:B-1----:R-:W-:Y:S01]  /*11c0*/  VIADD R95, R95, 0xffffffff ;  /* 0xffffffff5f5f7836 */ /* 0x002fe20000000000 */
[----:B------:R-:W-:-:S09]  /*11d0*/  UMOV UR41, URZ ;  /* 0x0000003f00297c82 */ /* 0x000fd20008000000 */
.L_x_158:
[----:B0-----:R-:W0:Y:S01]  /*11e0*/  SHFL.IDX PT, R0, R94, RZ, 0x1f ;  /* 0x00001fff5e007589 */ /* 0x001e2200000e0000 */
[----:B-1----:R-:W1:Y:S01]  /*11f0*/  S2UR UR7, SR_CgaCtaId ;  /* 0x00000000000779c3 */ /* 0x002e620000008800 */
[----:B------:R-:W-:Y:S01]  /*1200*/  UMOV UR6, 0x400 ;  /* 0x0000040000067882 */ /* 0x000fe20000000000 */
[----:B0-----:R-:W-:Y:S01]  /*1210*/  R2UR UR4, R0 ;  /* 0x00000000000472ca */ /* 0x001fe200000e0000 */
[----:B-1----:R-:W-:-:S12]  /*1220*/  ULEA UR46, UR7, UR6, 0x18 ;  /* 0x00000006072e7291 */ /* 0x002fd8000f8ec03f */
[----:B------:R-:W-:-:S04]  /*1230*/  ULEA.HI UR5, UR4, UR4, URZ, 0x1 ;  /* 0x0000000404057291 */ /* 0x000fc8000f8f083f */
[----:B------:R-:W-:-:S04]  /*1240*/  ULOP3.LUT UR5, UR5, 0x7fffe, URZ, 0xc0, !UPT ;  /* 0x0007fffe05057892 */ /* 0x000fc8000f8ec03f */
[----:B------:R-:W-:-:S03]  /*1250*/  UIADD3 UR5, UR4, -UR5, URZ ;  /* 0x8000000504057290 */ /* 0x000fc6000fffe03f */
[----:B------:R-:W-:Y:S01]  /*1260*/  ULDC UR4, c[0x0][0x28c] ;  /* 0x0000a30000047ab9 */ /* 0x000fe20000000800 */
[----:B------:R-:W-:Y:S01]  /*1270*/  ULEA UR5, UR5, UR46, 0xd ;  /* 0x0000002e05057291 */ /* 0x000fe2000f8e683f */
[----:B------:R-:W-:-:S03]  /*1280*/  ISETP.LT.AND P0, PT, RZ, UR4, PT ;  /* 0x00000004ff007c0c */ /* 0x000fc6000bf01270 */
[----:B------:R-:W-:-:S04]  /*1290*/  UIADD3 UR5, UR5, 0x100, URZ ;  /* 0x0000010005057890 */ /* 0x000fc8000fffe03f */
[----:B------:R-:W-:-:S04]  /*12a0*/  USHF.R.U32.HI UR5, URZ, 0x4, UR5 ;  /* 0x000000043f057899 */ /* 0x000fc80008011605 */
[----:B------:R-:W-:-:S04]  /*12b0*/  ULOP3.LUT UR5, UR5, 0x3fff, URZ, 0xc0, !UPT ;  /* 0x00003fff05057892 */ /* 0x000fc8000f8ec03f */
[----:B------:R-:W-:Y:S01]  /*12c0*/  ULOP3.LUT UR45, UR5, 0x10000, URZ, 0xfc, !UPT ;  /* 0x00010000052d7892 */ /* 0x000fe2000f8efc3f */
[----:B--2345:R-:W-:Y:S11]  /*12d0*/  @P0 BRA `(.L_x_13) ;  /* 0x0000000000400947 */ /* 0x03cff60003800000 */
[----:B------:R-:W-:Y:S01]  /*12e0*/  MOV R0, 0x0 ;  /* 0x0000000000007802 */ /* 0x000fe20000000f00 */
[----:B------:R-:W-:Y:S01]  /*12f0*/  ULDC.64 UR4, c[0x4][0x68] ;  /* 0x01001a0000047ab9 */ /* 0x000fe20000000a00 */
[----:B------:R-:W-:Y:S01]  /*1300*/  ULDC.64 UR6, c[0x4][0x8] ;  /* 0x0100020000067ab9 */ /* 0x000fe20000000a00 */
[----:B------:R-:W-:Y:S01]  /*1310*/  IMAD.U32 R4, RZ, RZ, UR4 ;  /* 0x00000004ff047e24 */ /* 0x000fe2000f8e00ff */
[----:B------:R0:W1:Y:S01]  /*1320*/  LDC.64 R14, c[0x4][R0] ;  /* 0x01000000000e7b82 */ /* 0x0000620000000a00 */
[----:B------:R-:W-:Y:S01]  /*1330*/  IMAD.U32 R5, RZ, RZ, UR5 ;  /* 0x00000005ff057e24 */ /* 0x000fe2000f8e00ff */
[----:B------:R-:W-:Y:S01]  /*1340*/  ULDC.64 UR4, c[0x4][0x70] ;  /* 0x01001c0000047ab9 */ /* 0x000fe20000000a00 */
[----:B------:R-:W-:Y:S02]  /*1350*/  IMAD.U32 R10, RZ, RZ, UR6 ;  /* 0x00000006ff0a7e24 */ /* 0x000fe4000f8e00ff */
[----:B------:R-:W-:Y:S02]  /*1360*/  IMAD.U32 R6, RZ, RZ, UR4 ;  /* 0x00000004ff067e24 */ /* 0x000fe4000f8e00ff */
[----:B------:R-:W-:-:S02]  /*1370*/  IMAD.U32 R7, RZ, RZ, UR5 ;  /* 0x00000005ff077e24 */ /* 0x000fc4000f8e00ff */
[----:B------:R-:W-:Y:S02]  /*1380*/  IMAD.U32 R11, RZ, RZ, UR7 ;  /* 0x00000007ff0b7e24 */ /* 0x000fe4000f8e00ff */
[----:B------:R-:W-:Y:S02]  /*1390*/  IMAD.MOV.U32 R8, RZ, RZ, 0x1e1 ;  /* 0x000001e1ff087424 */ /* 0x000fe400078e00ff */
[----:B------:R-:W-:Y:S02]  /*13a0*/  IMAD.MOV.U32 R12, RZ, RZ, 0x1 ;  /* 0x00000001ff0c7424 */ /* 0x000fe400078e00ff */
[----:B0-----:R-:W-:-:S07]  /*13b0*/  IMAD.MOV.U32 R13, RZ, RZ, RZ ;  /* 0x000000ffff0d7224 */ /* 0x001fce00078e00ff */
[----:B------:R-:W-:-:S07]  /*13c0*/  LEPC R20, `(.L_x_13) ;  /* 0x000000001014794e */ /* 0x000fce0000000000 */
[----:B-1---5:R-:W-:Y:S05]  /*13d0*/  CALL.ABS.NOINC R14 ;  /* 0x000000000e007343 */ /* 0x022fea0003c00000 */
.L_x_13:
[----:B------:R-:W-:-:S13]  /*13e0*/  ISETP.NE.AND P0, PT, R98, 0x3, PT ;  /* 0x000000036200780c */ /* 0x000fda0003f05270 */
[----:B------:R-:W-:Y:S05]  /*13f0*/  @!P0 BRA `(.L_x_14) ;  /* 0x0000000000048947 */ /* 0x000fea0003800000 */
[----:B------:R-:W-:Y:S01]  /*1400*/  BPT.TRAP 0x1 ;  /* 0x000000040000795c */ /* 0x000fe20000300000 */
.L_x_14:
[----:B------:R-:W-:Y:S02]  /*1410*/  IMAD.U32 R3, RZ, RZ, UR41 ;  /* 0x00000029ff037e24 */ /* 0x000fe4000f8e00ff */
[----:B------:R-:W-:-:S03]  /*1420*/  IMAD.U32 R0, RZ, RZ, UR40 ;  /* 0x00000028ff007e24 */ /* 0x000fc6000f8e00ff */
[----:B------:R-:W-:Y:S02]  /*1430*/  LEA R3, R3, UR46, 0x3 ;  /* 0x0000002e03037c11 */ /* 0x000fe4000f8e18ff */
[----:B------:R-:W-:-:S04]  /*1440*/  SHF.L.U32 R0, R0, 0x1f, RZ ;  /* 0x0000001f00007819 */ /* 0x000fc800000006ff */
[----:B------:R0:W1:Y:S01]  /*1450*/  SYNCS.PHASECHK.TRANS64.TRYWAIT P1, [R3+URZ], R0 ;  /* 0x00000000030075a7 */ /* 0x000062000802017f */
[----:B------:R-:W-:Y:S05]  /*1460*/  @!P0 BRA `(.L_x_15) ;  /* 0x0000000000048947 */ /* 0x000fea0003800000 */
[----:B------:R-:W-:Y:S01]  /*1470*/  BPT.TRAP 0x1 ;  /* 0x000000040000795c */ /* 0x000fe20000300000 */
.L_x_15:
[----:B------:R-:W-:-:S05]  /*1480*/  IMAD.U32 R4, RZ, RZ, UR44 ;  /* 0x0000002cff047e24 */ /* 0x000fca000f8e00ff */
[----:B------:R-:W-:Y:S01]  /*1490*/  ISETP.GE.AND P2, PT, R4, 0x1, PT ;  /* 0x000000010400780c */ /* 0x000fe20003f46270 */
[----:B-1----:R-:W-:-:S12]  /*14a0*/  @P1 BRA `(.L_x_16) ;  /* 0x0000000000081947 */ /* 0x002fd80003800000 */
[----:B------:R-:W1:Y:S02]  /*14b0*/  SYNCS.PHASECHK.TRANS64.TRYWAIT P1, [R3+URZ], R0 ;  /* 0x00000000030075a7 */ /* 0x000e64000802017f */
[----:B-1----:R-:W-:Y:S05]  /*14c0*/  @!P1 BRA `(.L_x_17) ;  /* 0x0000006400c49947 */ /* 0x002fea0003800000 */
.L_x_16:
[----:B------:R-:W-:Y:S05]  /*14d0*/  WARPSYNC.ALL ;  /* 0x0000000000007948 */ /* 0x000fea0003800000 */
[----:B------:R-:W-:Y:S01]  /*14e0*/  UIADD3 UR4, UR46, 0x14100, URZ ;  /* 0x000141002e047890 */ /* 0x000fe2000fffe03f */
[----:B------:R-:W-:Y:S01]  /*14f0*/  WARPGROUP.ARRIVE ;  /* 0x00000000000079c5 */ /* 0x000fe20000000000 */
[----:B------:R-:W-:Y:S02]  /*1500*/  ULEA UR5, UR41, UR45, 0xa ;  /* 0x0000002d29057291 */ /* 0x000fe4000f8e503f */
[----:B------:R-:W-:Y:S01]  /*1510*/  USHF.R.U32.HI UR4, URZ, 0x4, UR4 ;  /* 0x000000043f047899 */ /* 0x000fe20008011604 */
[----:B------:R-:W-:Y:S01]  /*1520*/  UMOV UR9, 0x40000040 ;  /* 0x4000004000097882 */ /* 0x000fe20000000000 */
[----:B------:R-:W-:-:S02]  /*1530*/  UMOV UR11, 0x40000040 ;  /* 0x40000040000b7882 */ /* 0x000fc40000000000 */
[----:B------:R-:W-:Y:S01]  /*1540*/  ULOP3.LUT UR4, UR4, 0x3fff, URZ, 0xc0, !UPT ;  /* 0x00003fff04047892 */ /* 0x000fe2000f8ec03f */
[----:B------:R-:W-:-:S03]  /*1550*/  UMOV UR8, UR5 ;  /* 0x0000000500087c82 */ /* 0x000fc60008000000 */
[----:B------:R-:W-:-:S04]  /*1560*/  ULOP3.LUT UR4, UR4, 0x2000000, URZ, 0xfc, !UPT ;  /* 0x0200000004047892 */ /* 0x000fc8000f8efc3f */
[----:B------:R-:W-:-:S07]  /*1570*/  ULEA UR6, UR41, UR4, 0xa ;  /* 0x0000000429067291 */ /* 0x000fce000f8e503f */
[----:B------:R-:W-:Y:S02]  /*1580*/  UMOV UR10, UR6 ;  /* 0x00000006000a7c82 */ /* 0x000fe40008000000 */
[----:B------:R-:W-:Y:S01]  /*1590*/  HGMMA.64x128x16.F32 R24, gdesc[UR8].tnspB, RZ, !UPT, gsb0 ;  /* 0x41e00000081879f0 */ /* 0x000fe2000c0008ff */
[----:B------:R-:W-:Y:S02]  /*15a0*/  UIADD3 UR8, UR5, 0x2, URZ ;  /* 0x0000000205087890 */ /* 0x000fe4000fffe03f */
[----:B------:R-:W-:Y:S01]  /*15b0*/  UIADD3 UR10, UR6, 0x80, URZ ;  /* 0x00000080060a7890 */ /* 0x000fe2000fffe03f */
[----:B------:R-:W-:Y:S01]  /*15c0*/  UMOV UR9, 0x40000040 ;  /* 0x4000004000097882 */ /* 0x000fe20000000000 */
[----:B------:R-:W-:Y:S01]  /*15d0*/  UMOV UR11, 0x40000040 ;  /* 0x40000040000b7882 */ /* 0x000fe20000000000 */
[----:B------:R-:W-:Y:S02]  /*15e0*/  WARPGROUP.DEPBAR.LE gsb0, 0x0 ;  /* 0x00008000000079c5 */ /* 0x000fe40000010000 */
[----:B------:R-:W-:-:S06]  /*15f0*/  WARPGROUP.ARRIVE ;  /* 0x00000000000079c5 */ /* 0x000fcc0000000000 */
[----:B------:R-:W-:Y:S01]  /*1600*/  HGMMA.64x128x16.F32 R24, gdesc[UR8].tnspB, R24, gsb0 ;  /* 0x41e00000081879f0 */ /* 0x000fe20008000818 */
        /* <DEDUP_REMOVED lines=13> */
[----:B------:R-:W-:Y:S03]  /*16e0*/  HGMMA.64x128x16.F32 R24, gdesc[UR8].tnspB, R24, gsb0 ;  /* 0x41e00000081879f0 */ /* 0x000fe60008000818 */
[----:B------:R-:W-:Y:S02]  /*16f0*/  WARPGROUP.DEPBAR.LE gsb0, 0x0 ;  /* 0x00008000000079c5 */ /* 0x000fe40000010000 */
[----:B------:R-:W-:Y:S05]  /*1700*/  @!P2 BRA `(.L_x_18) ;  /* 0x00000004001ca947 */ /* 0x000fea0003800000 */
[----:B------:R-:W-:Y:S01]  /*1710*/  UIADD3 UR5, UR41, 0x1, URZ ;  /* 0x0000000129057890 */ /* 0x000fe2000fffe03f */
[----:B01----:R-:W-:-:S03]  /*1720*/  IMAD.U32 R0, RZ, RZ, UR44 ;  /* 0x0000002cff007e24 */ /* 0x003fc6000f8e00ff */
[----:B------:R-:W-:-:S04]  /*1730*/  UISETP.NE.AND UP0, UPT, UR5, 0x5, UPT ;  /* 0x000000050500788c */ /* 0x000fc8000bf05270 */
[----:B------:R-:W-:Y:S02]  /*1740*/  USEL UR6, URZ, 0x1, UP0 ;  /* 0x000000013f067887 */ /* 0x000fe40008000000 */
[----:B------:R-:W-:Y:S02]  /*1750*/  USEL UR5, UR5, URZ, UP0 ;  /* 0x0000003f05057287 */ /* 0x000fe40008000000 */
[----:B------:R-:W-:-:S06]  /*1760*/  ULOP3.LUT UR6, UR40, UR6, URZ, 0x3c, !UPT ;  /* 0x0000000628067292 */ /* 0x000fcc000f8e3c3f */
[----:B------:R-:W-:Y:S01]  /*1770*/  IMAD.U32 R5, RZ, RZ, UR6 ;  /* 0x00000006ff057e24 */ /* 0x000fe2000f8e00ff */
[----:B------:R-:W-:-:S06]  /*1780*/  UMOV UR6, UR41 ;  /* 0x0000002900067c82 */ /* 0x000fcc0008000000 */
.L_x_25:
[----:B01----:R-:W-:Y:S05]  /*1790*/  @!P0 BRA `(.L_x_19) ;  /* 0x0000000000048947 */ /* 0x003fea0003800000 */
[----:B------:R-:W-:Y:S01]  /*17a0*/  BPT.TRAP 0x1 ;  /* 0x000000040000795c */ /* 0x000fe20000300000 */
.L_x_19:
[----:B------:R-:W0:Y:S01]  /*17b0*/  S2UR UR8, SR_CgaCtaId ;  /* 0x00000000000879c3 */ /* 0x000e220000008800 */
[----:B------:R-:W-:Y:S01]  /*17c0*/  UMOV UR7, 0x400 ;  /* 0x0000040000077882 */ /* 0x000fe20000000000 */
[----:B------:R-:W-:Y:S01]  /*17d0*/  SHF.L.U32 R3, R5, 0x1f, RZ ;  /* 0x0000001f05037819 */ /* 0x000fe200000006ff */
[----:B0-----:R-:W-:-:S04]  /*17e0*/  ULEA UR13, UR8, UR7, 0x18 ;  /* 0x00000007080d7291 */ /* 0x001fc8000f8ec03f */
[----:B------:R-:W-:-:S09]  /*17f0*/  ULEA UR7, UR5, UR13, 0x3 ;  /* 0x0000000d05077291 */ /* 0x000fd2000f8e183f */
[----:B------:R0:W1:Y:S01]  /*1800*/  SYNCS.PHASECHK.TRANS64.TRYWAIT P1, [UR7], R3 ;  /* 0x00000003ff0075a7 */ /* 0x0000620008020147 */
[----:B------:R-:W-:Y:S05]  /*1810*/  @!P0 BRA `(.L_x_20) ;  /* 0x0000000000048947 */ /* 0x000fea0003800000 */
[----:B------:R-:W-:Y:S01]  /*1820*/  BPT.TRAP 0x1 ;  /* 0x000000040000795c */ /* 0x000fe20000300000 */
.L_x_20:
[----:B-1----:R-:W-:Y:S05]  /*1830*/  @P1 BRA `(.L_x_21) ;  /* 0x0000000000081947 */ /* 0x002fea0003800000 */
[----:B------:R-:W1:Y:S02]  /*1840*/  SYNCS.PHASECHK.TRANS64.TRYWAIT P1, [UR7], R3 ;  /* 0x00000003ff0075a7 */ /* 0x000e640008020147 */
[----:B-1----:R-:W-:Y:S05]  /*1850*/  @!P1 BRA `(.L_x_22) ;  /* 0x0000006000f49947 */ /* 0x002fea0003800000 */
.L_x_21:
[----:B------:R-:W-:Y:S01]  /*1860*/  ULEA UR7, UR5, UR45, 0xa ;  /* 0x0000002d05077291 */ /* 0x000fe2000f8e503f */
[----:B------:R-:W-:Y:S01]  /*1870*/  WARPGROUP.ARRIVE ;  /* 0x00000000000079c5 */ /* 0x000fe20000000000 */
[----:B------:R-:W-:Y:S01]  /*1880*/  ULEA UR12, UR5, UR4, 0xa ;  /* 0x00000004050c7291 */ /* 0x000fe2000f8e503f */
[----:B------:R-:W-:Y:S01]  /*1890*/  UMOV UR9, 0x40000040 ;  /* 0x4000004000097882 */ /* 0x000fe20000000000 */
[----:B------:R-:W-:-:S03]  /*18a0*/  UMOV UR11, 0x40000040 ;  /* 0x40000040000b7882 */ /* 0x000fc60000000000 */
[----:B------:R-:W-:Y:S02]  /*18b0*/  UMOV UR8, UR7 ;  /* 0x0000000700087c82 */ /* 0x000fe40008000000 */
[----:B------:R-:W-:Y:S02]  /*18c0*/  UMOV UR10, UR12 ;  /* 0x0000000c000a7c82 */ /* 0x000fe40008000000 */
[----:B------:R-:W-:Y:S01]  /*18d0*/  HGMMA.64x128x16.F32 R24, gdesc[UR8].tnspB, R24, gsb0 ;  /* 0x41e00000081879f0 */ /* 0x000fe20008000818 */
[----:B------:R-:W-:Y:S02]  /*18e0*/  UIADD3 UR8, UR7, 0x2, URZ ;  /* 0x0000000207087890 */ /* 0x000fe4000fffe03f */
[----:B------:R-:W-:Y:S01]  /*18f0*/  UIADD3 UR10, UR12, 0x80, URZ ;  /* 0x000000800c0a7890 */ /* 0x000fe2000fffe03f */
[----:B------:R-:W-:Y:S01]  /*1900*/  UMOV UR9, 0x40000040 ;  /* 0x4000004000097882 */ /* 0x000fe20000000000 */
[----:B------:R-:W-:Y:S01]  /*1910*/  UMOV UR11, 0x40000040 ;  /* 0x40000040000b7882 */ /* 0x000fe20000000000 */
[----:B------:R-:W-:-:S02]  /*1920*/  WARPGROUP.DEPBAR.LE gsb0, 0x0 ;  /* 0x00008000000079c5 */ /* 0x000fc40000010000 */
        /* <DEDUP_REMOVED lines=18> */
[----:B------:R-:W-:Y:S01]  /*1a50*/  BPT.TRAP 0x1 ;  /* 0x000000040000795c */ /* 0x000fe20000300000 */
.L_x_23:
[----:B------:R-:W-:Y:S01]  /*1a60*/  ULEA UR7, UR6, UR13, 0x3 ;  /* 0x0000000d06077291 */ /* 0x000fe2000f8e183f */
[----:B------:R-:W-:-:S03]  /*1a70*/  ISETP.GT.U32.AND P1, PT, R18, 0x1, PT ;  /* 0x000000011200780c */ /* 0x000fc60003f24070 */
[----:B------:R-:W-:-:S04]  /*1a80*/  UIADD3 UR7, UR7, 0x28, URZ ;  /* 0x0000002807077890 */ /* 0x000fc8000fffe03f */
[----:B------:R-:W-:-:S09]  /*1a90*/  UPRMT UR7, URZ, 0x654, UR7 ;  /* 0x000006543f077896 */ /* 0x000fd20008000007 */
[----:B------:R-:W-:Y:S01]  /*1aa0*/  SYNCS.ARRIVE.TRANS64.RED.A1T0 RZ, [UR7], RZ ;  /* 0x000000ffffff79a7 */ /* 0x000fe20008100407 */
[----:B------:R-:W-:Y:S05]  /*1ab0*/  @P1 BRA `(.L_x_24) ;  /* 0x0000000000041947 */ /* 0x000fea0003800000 */
[----:B------:R-:W-:Y:S01]  /*1ac0*/  BPT.TRAP 0x1 ;  /* 0x000000040000795c */ /* 0x000fe20000300000 */
.L_x_24:
[----:B------:R-:W-:Y:S01]  /*1ad0*/  UIADD3 UR5, UR5, 0x1, URZ ;  /* 0x0000000105057890 */ /* 0x000fe2000fffe03f */
[C---:B------:R-:W-:Y:S01]  /*1ae0*/  ISETP.GT.AND P1, PT, R0.reuse, 0x1, PT ;  /* 0x000000010000780c */ /* 0x040fe20003f24270 */
[----:B------:R-:W-:Y:S01]  /*1af0*/  UIADD3 UR6, UR6, 0x1, URZ ;  /* 0x0000000106067890 */ /* 0x000fe2000fffe03f */
[----:B------:R-:W-:Y:S01]  /*1b00*/  VIADD R0, R0, 0xffffffff ;  /* 0xffffffff00007836 */ /* 0x000fe20000000000 */
[----:B------:R-:W-:Y:S02]  /*1b10*/  UISETP.NE.AND UP0, UPT, UR5, 0x5, UPT ;  /* 0x000000050500788c */ /* 0x000fe4000bf05270 */
[----:B------:R-:W-:Y:S02]  /*1b20*/  UISETP.NE.AND UP1, UPT, UR6, 0x5, UPT ;  /* 0x000000050600788c */ /* 0x000fe4000bf25270 */
[----:B------:R-:W-:Y:S02]  /*1b30*/  USEL UR7, URZ, 0x1, UP0 ;  /* 0x000000013f077887 */ /* 0x000fe40008000000 */
[----:B------:R-:W-:-:S02]  /*1b40*/  USEL UR5, UR5, URZ, UP0 ;  /* 0x0000003f05057287 */ /* 0x000fc40008000000 */
[----:B------:R-:W-:Y:S02]  /*1b50*/  USEL UR6, UR6, URZ, UP1 ;  /* 0x0000003f06067287 */ /* 0x000fe40008800000 */
[----:B------:R-:W-:Y:S01]  /*1b60*/  LOP3.LUT R5, R5, UR7, RZ, 0x3c, !PT ;  /* 0x0000000705057c12 */ /* 0x000fe2000f8e3cff */
[----:B------:R-:W-:Y:S09]  /*1b70*/  @P1 BRA `(.L_x_25) ;  /* 0xfffffffc00041947 */ /* 0x000ff2000383ffff */
.L_x_18:
[----:B01----:R-:W0:Y:S02]  /*1b80*/  LDC R0, c[0x0][0x28c] ;  /* 0x0000a300ff007b82 */ /* 0x003e240000000800 */
[----:B0-----:R-:W-:-:S13]  /*1b90*/  ISETP.GE.AND P1, PT, R0, 0x1, PT ;  /* 0x000000010000780c */ /* 0x001fda0003f26270 */
[----:B------:R-:W-:Y:S05]  /*1ba0*/  @!P1 BRA `(.L_x_26) ;  /* 0x0000000000409947 */ /* 0x000fea0003800000 */
[----:B------:R-:W-:Y:S05]  /*1bb0*/  @!P0 BRA `(.L_x_27) ;  /* 0x0000000000048947 */ /* 0x000fea0003800000 */
[----:B------:R-:W-:Y:S01]  /*1bc0*/  BPT.TRAP 0x1 ;  /* 0x000000040000795c */ /* 0x000fe20000300000 */
.L_x_27:
[----:B------:R-:W0:Y:S01]  /*1bd0*/  S2UR UR7, SR_CgaCtaId ;  /* 0x00000000000779c3 */ /* 0x000e220000008800 */
[----:B------:R-:W-:Y:S01]  /*1be0*/  UIADD3 UR6, UR44, UR41, URZ ;  /* 0x000000292c067290 */ /* 0x000fe2000fffe03f */
[----:B------:R-:W-:-:S03]  /*1bf0*/  ISETP.GT.U32.AND P0, PT, R18, 0x1, PT ;  /* 0x000000011200780c */ /* 0x000fc60003f04070 */
[----:B------:R-:W-:-:S04]  /*1c00*/  UIMAD.WIDE.U32 UR4, UR6, -0x33333333, URZ ;  /* 0xcccccccd060478a5 */ /* 0x000fc8000f8e003f */
[----:B------:R-:W-:-:S03]  /*1c10*/  USHF.R.U32.HI UR4, URZ, 0x2, UR5 ;  /* 0x000000023f047899 */ /* 0x000fc60008011605 */
[----:B------:R-:W-:Y:S01]  /*1c20*/  UMOV UR5, 0x400 ;  /* 0x0000040000057882 */ /* 0x000fe20000000000 */
[----:B------:R-:W-:Y:S02]  /*1c30*/  UIMAD UR6, UR4, -0x5, UR6 ;  /* 0xfffffffb040678a4 */ /* 0x000fe4000f8e0206 */
[----:B0-----:R-:W-:-:S04]  /*1c40*/  ULEA UR5, UR7, UR5, 0x18 ;  /* 0x0000000507057291 */ /* 0x001fc8000f8ec03f */
[----:B------:R-:W-:-:S04]  /*1c50*/  ULEA UR6, UR6, UR5, 0x3 ;  /* 0x0000000506067291 */ /* 0x000fc8000f8e183f */
[----:B------:R-:W-:-:S04]  /*1c60*/  UIADD3 UR6, UR6, 0x28, URZ ;  /* 0x0000002806067890 */ /* 0x000fc8000fffe03f */
[----:B------:R-:W-:-:S09]  /*1c70*/  UPRMT UR6, URZ, 0x654, UR6 ;  /* 0x000006543f067896 */ /* 0x000fd20008000006 */
[----:B------:R-:W-:Y:S01]  /*1c80*/  SYNCS.ARRIVE.TRANS64.RED.A1T0 RZ, [UR6], RZ ;  /* 0x000000ffffff79a7 */ /* 0x000fe20008100406 */
[----:B------:R-:W-:Y:S05]  /*1c90*/  @P0 BRA `(.L_x_26) ;  /* 0x0000000000040947 */ /* 0x000fea0003800000 */
[----:B------:R-:W-:Y:S01]  /*1ca0*/  BPT.TRAP 0x1 ;  /* 0x000000040000795c */ /* 0x000fe20000300000 */
.L_x_26:
[----:B------:R-:W-:Y:S01]  /*1cb0*/  IMAD.SHL.U32 R6, R100, 0x80, RZ ;  /* 0x0000008064067824 */ /* 0x000fe200078e00ff */
[----:B------:R-:W-:Y:S01]  /*1cc0*/  UIADD3 UR41, UR43, UR41, URZ ;  /* 0x000000292b297290 */ /* 0x000fe2000fffe03f */
[----:B------:R-:W-:Y:S01]  /*1cd0*/  SHF.R.S32.HI R11, RZ, 0x1f, R99 ;  /* 0x0000001fff0b7819 */ /* 0x000fe20000011463 */
[----:B------:R-:W-:Y:S01]  /*1ce0*/  UISETP.GE.U32.AND UP1, UPT, UR43, 0x5, UPT ;  /* 0x000000052b00788c */ /* 0x000fe2000bf26070 */
[----:B------:R-:W-:Y:S01]  /*1cf0*/  IMAD.SHL.U32 R10, R101, 0x80, RZ ;  /* 0x00000080650a7824 */ /* 0x000fe200078e00ff */
[----:B------:R-:W-:Y:S01]  /*1d00*/  ULDC UR7, c[0x0][0x288] ;  /* 0x0000a20000077ab9 */ /* 0x000fe20000000800 */
[C---:B------:R-:W-:Y:S01]  /*1d10*/  LOP3.LUT R8, R6.reuse, 0x6, R93, 0xf8, !PT ;  /* 0x0000000606087812 */ /* 0x040fe200078ef85d */
[----:B------:R-:W-:Y:S01]  /*1d20*/  UISETP.GT.U32.AND UP0, UPT, UR41, 0x4, UPT ;  /* 0x000000042900788c */ /* 0x000fe2000bf04070 */
[----:B------:R-:W-:Y:S01]  /*1d30*/  ISETP.GE.AND P0, PT, R6, UR7, PT ;  /* 0x0000000706007c0c */ /* 0x000fe2000bf06270 */
[----:B------:R-:W-:Y:S01]  /*1d40*/  ULDC.64 UR4, c[0x0][0x5d0] ;  /* 0x0001740000047ab9 */ /* 0x000fe20000000a00 */
[--C-:B------:R-:W-:Y:S01]  /*1d50*/  SHF.R.S32.HI R9, RZ, 0x1f, R8.reuse ;  /* 0x0000001fff097819 */ /* 0x100fe20000011408 */
[----:B------:R-:W-:Y:S01]  /*1d60*/  ULDC UR10, c[0x0][0x284] ;  /* 0x0000a100000a7ab9 */ /* 0x000fe20000000800 */
[----:B------:R-:W-:Y:S01]  /*1d70*/  IMAD R0, R11, UR4, RZ ;  /* 0x000000040b007c24 */ /* 0x000fe2000f8e02ff */
[----:B------:R-:W-:Y:S01]  /*1d80*/  UISETP.LT.U32.AND UP0, UPT, UR43, 0x5, UP0 ;  /* 0x000000052b00788c */ /* 0x000fe20008701070 */
[----:B------:R-:W-:Y:S01]  /*1d90*/  ISETP.GE.OR P0, PT, R10, UR10, P0 ;  /* 0x0000000a0a007c0c */ /* 0x000fe20008706670 */
[----:B------:R-:W-:Y:S01]  /*1da0*/  IMAD.WIDE.U32 R4, R99, UR4, R8 ;  /* 0x0000000463047c25 */ /* 0x000fe2000f8e0008 */
[----:B------:R-:W-:Y:S01]  /*1db0*/  ULDC.64 UR8, c[0x0][0x5c8] ;  /* 0x0001720000087ab9 */ /* 0x000fe20000000a00 */
[----:B------:R-:W-:-:S02]  /*1dc0*/  USEL UR6, URZ, 0x1, !UP0 ;  /* 0x000000013f067887 */ /* 0x000fc4000c000000 */
[----:B------:R-:W-:Y:S01]  /*1dd0*/  IMAD R3, R99, UR5, R0 ;  /* 0x0000000563037c24 */ /* 0x000fe2000f8e0200 */
[----:B------:R-:W-:Y:S01]  /*1de0*/  @UP1 UIMAD.WIDE.U32 UR4, UR41, -0x33333333, URZ ;  /* 0xcccccccd290418a5 */ /* 0x000fe2000f8e003f */
[----:B------:R-:W-:Y:S01]  /*1df0*/  IMAD.WIDE R100, R101, 0x80, R22 ;  /* 0x0000008065647825 */ /* 0x000fe200078e0216 */
[----:B------:R-:W-:Y:S02]  /*1e00*/  ULOP3.LUT UR40, UR40, UR6, URZ, 0x3c, !UPT ;  /* 0x0000000628287292 */ /* 0x000fe4000f8e3c3f */
[----:B------:R-:W-:Y:S01]  /*1e10*/  @UP1 USHF.R.U32.HI UR4, URZ, 0x2, UR5 ;  /* 0x000000023f041899 */ /* 0x000fe20008011605 */
[----:B------:R-:W-:Y:S02]  /*1e20*/  IMAD.IADD R5, R5, 0x1, R3 ;  /* 0x0000000105057824 */ /* 0x000fe400078e0203 */
[----:B------:R-:W-:Y:S01]  /*1e30*/  IMAD R3, R101, UR8, RZ ;  /* 0x0000000865037c24 */ /* 0x000fe2000f8e02ff */
[----:B------:R-:W-:Y:S01]  /*1e40*/  @UP1 ULOP3.LUT UR40, UR40, 0x1, UR4, 0x78, !UPT ;  /* 0x0000000128281892 */ /* 0x000fe2000f8e7804 */
[----:B------:R-:W-:-:S04]  /*1e50*/  IMAD.WIDE.U32 R102, R100, UR8, R4 ;  /* 0x0000000864667c25 */ /* 0x000fc8000f8e0004 */
[----:B------:R-:W-:Y:S02]  /*1e60*/  IMAD R7, R100, UR9, R3 ;  /* 0x0000000964077c24 */ /* 0x000fe4000f8e0203 */
[----:B------:R-:W-:Y:S01]  /*1e70*/  IMAD.MOV.U32 R0, RZ, RZ, -0x1 ;  /* 0xffffffffff007424 */ /* 0x000fe200078e00ff */
[----:B------:R-:W-:Y:S06]  /*1e80*/  @P0 BRA `(.L_x_28) ;  /* 0x00000040001c0947 */ /* 0x000fec0003800000 */
[----:B-----5:R-:W-:Y:S01]  /*1e90*/  FSETP.NEU.AND P0, PT, R88, RZ, PT ;  /* 0x000000ff5800720b */ /* 0x020fe20003f0d000 */
[----:B------:R-:W-:Y:S01]  /*1ea0*/  IMAD.IADD R4, R89, 0x1, -R6 ;  /* 0x0000000159047824 */ /* 0x000fe200078e0a06 */
[----:B------:R-:W-:Y:S01]  /*1eb0*/  BSSY B0, `(.L_x_28) ;  /* 0x0000404000007945 */ /* 0x000fe20003800000 */
[----:B------:R-:W-:Y:S02]  /*1ec0*/  IMAD.IADD R3, R97, 0x1, -R10 ;  /* 0x0000000161037824 */ /* 0x000fe400078e0a0a */
[----:B------:R-:W-:Y:S01]  /*1ed0*/  IMAD.IADD R113, R103, 0x1, R7 ;  /* 0x0000000167717824 */ /* 0x000fe200078e0207 */
[----:B------:R-:W-:-:S04]  /*1ee0*/  ISETP.GT.AND P2, PT, R4, RZ, PT ;  /* 0x000000ff0400720c */ /* 0x000fc80003f44270 */
[----:B------:R-:W-:-:S03]  /*1ef0*/  ISETP.GT.AND P1, PT, R3, RZ, P2 ;  /* 0x000000ff0300720c */ /* 0x000fc60001724270 */
[----:B------:R-:W-:Y:S10]  /*1f00*/  @!P0 BRA `(.L_x_29) ;  /* 0x0000002c00288947 */ /* 0x000ff40003800000 */
[----:B------:R-:W0:Y:S01]  /*1f10*/  LDC.64 R106, c[0x0][0x5b8] ;  /* 0x00016e00ff6a7b82 */ /* 0x000e220000000a00 */
[----:B------:R-:W-:-:S07]  /*1f20*/  ULDC.64 UR4, c[0x0][0x5c0] ;  /* 0x0001700000047ab9 */ /* 0x000fce0000000a00 */
[----:B------:R-:W1:Y:S08]  /*1f30*/  LDC.64 R108, c[0x0][0x5b0] ;  /* 0x00016c00ff6c7b82 */ /* 0x000e700000000a00 */
[----:B------:R-:W2:Y:S01]  /*1f40*/  LDC.64 R110, c[0x0][0x5a8] ;  /* 0x00016a00ff6e7b82 */ /* 0x000ea20000000a00 */
[-C--:B0-----:R-:W-:Y:S02]  /*1f50*/  IMAD R6, R11, R106.reuse, RZ ;  /* 0x0000006a0b067224 */ /* 0x081fe400078e02ff */
[----:B------:R-:W-:-:S04]  /*1f60*/  IMAD.WIDE.U32 R104, R99, R106, R8 ;  /* 0x0000006a63687225 */ /* 0x000fc800078e0008 */
[----:B------:R-:W-:Y:S02]  /*1f70*/  IMAD R103, R99, R107, R6 ;  /* 0x0000006b63677224 */ /* 0x000fe400078e0206 */
[-C--:B-1----:R-:W-:Y:S02]  /*1f80*/  IMAD R5, R101, R108.reuse, RZ ;  /* 0x0000006c65057224 */ /* 0x082fe400078e02ff */
[----:B------:R-:W-:Y:S02]  /*1f90*/  IMAD.IADD R13, R105, 0x1, R103 ;  /* 0x00000001690d7824 */ /* 0x000fe400078e0267 */
[----:B------:R-:W-:Y:S02]  /*1fa0*/  IMAD.MOV.U32 R12, RZ, RZ, R104 ;  /* 0x000000ffff0c7224 */ /* 0x000fe400078e0068 */
[C---:B------:R-:W-:Y:S02]  /*1fb0*/  IMAD R107, R100.reuse, R109, R5 ;  /* 0x0000006d646b7224 */ /* 0x040fe400078e0205 */
[----:B------:R-:W-:-:S04]  /*1fc0*/  IMAD.WIDE.U32 R6, R100, R108, R12 ;  /* 0x0000006c64067225 */ /* 0x000fc800078e000c */
[----:B------:R-:W-:Y:S01]  /*1fd0*/  IMAD.IADD R5, R7, 0x1, R107 ;  /* 0x0000000107057824 */ /* 0x000fe200078e026b */
[----:B--2---:R-:W-:-:S04]  /*1fe0*/  LEA R14, P0, R6, R110, 0x1 ;  /* 0x0000006e060e7211 */ /* 0x004fc800078008ff */
[----:B------:R-:W-:-:S05]  /*1ff0*/  LEA.HI.X R15, R6, R111, R5, 0x1, P0 ;  /* 0x0000006f060f7211 */ /* 0x000fca00000f0c05 */
[----:B------:R0:W2:Y:S01]  /*2000*/  @P1 LDG.E.LTC128B.U16 R5, desc[UR38][R14.64] ;  /* 0x000000260e051981 */ /* 0x0000a2000c1e1520 */
[----:B------:R-:W-:Y:S01]  /*2010*/  LEA R10, P0, R102, UR4, 0x1 ;  /* 0x00000004660a7c11 */ /* 0x000fe2000f8008ff */
[----:B------:R-:W-:Y:S01]  /*2020*/  IMAD.WIDE.U32 R6, R100, R108, R8 ;  /* 0x0000006c64067225 */ /* 0x000fe200078e0008 */
[----:B------:R-:W-:Y:S03]  /*2030*/  BSSY B1, `(.L_x_30) ;  /* 0x0000012000017945 */ /* 0x000fe60003800000 */
[----:B------:R-:W-:Y:S02]  /*2040*/  IMAD.IADD R7, R107, 0x1, R7 ;  /* 0x000000016b077824 */ /* 0x000fe400078e0207 */
[----:B------:R-:W-:Y:S01]  /*2050*/  IMAD.WIDE.U32 R20, R99, R106, R6 ;  /* 0x0000006a63147225 */ /* 0x000fe200078e0006 */
[----:B0-----:R-:W-:-:S03]  /*2060*/  SHF.L.U64.HI R15, R108, 0x3, R109 ;  /* 0x000000036c0f7819 */ /* 0x001fc6000001026d */
[----:B------:R-:W-:Y:S01]  /*2070*/  IMAD.IADD R7, R103, 0x1, R21 ;  /* 0x0000000167077824 */ /* 0x000fe200078e0215 */
[----:B------:R-:W-:Y:S01]  /*2080*/  LEA R6, P4, R20, R110, 0x1 ;  /* 0x0000006e14067211 */ /* 0x000fe200078808ff */
[----:B------:R-:W-:-:S03]  /*2090*/  IMAD.SHL.U32 R14, R108, 0x8, RZ ;  /* 0x000000086c0e7824 */ /* 0x000fc600078e00ff */
[----:B------:R-:W-:Y:S01]  /*20a0*/  LEA.HI.X R7, R20, R111, R7, 0x1, P4 ;  /* 0x0000006f14077211 */ /* 0x000fe200020f0c07 */
[----:B--2---:R-:W-:-:S05]  /*20b0*/  HADD2.F32 R11, -RZ, R5.H0_H0 ;  /* 0x20000005ff0b7230 */ /* 0x004fca0000004100 */
[----:B------:R-:W-:-:S04]  /*20c0*/  FMUL R11, R11, R88 ;  /* 0x000000580b0b7220 */ /* 0x000fc80000400000 */
[----:B------:R-:W-:Y:S01]  /*20d0*/  FFMA R24, R24, R19, R11 ;  /* 0x0000001318187223 */ /* 0x000fe2000000000b */
[----:B------:R-:W-:Y:S02]  /*20e0*/  LEA.HI.X R11, R102, UR5, R113, 0x1, P0 ;  /* 0x00000005660b7c11 */ /* 0x000fe400080f0c71 */
[----:B------:R-:W-:Y:S02]  /*20f0*/  ISETP.GT.AND P0, PT, R4, 0x1, PT ;  /* 0x000000010400780c */ /* 0x000fe40003f04270 */
[----:B------:R-:W-:Y:S02]  /*2100*/  F2FP.F16.F32.PACK_AB R24, RZ, R24 ;  /* 0x00000018ff18723e */ /* 0x000fe400000000ff */
[----:B------:R-:W-:-:S03]  /*2110*/  ISETP.GT.AND P3, PT, R3, RZ, P0 ;  /* 0x000000ff0300720c */ /* 0x000fc60000764270 */
[----:B------:R0:W-:Y:S10]  /*2120*/  @P1 STG.E.U16 desc[UR38][R10.64], R24 ;  /* 0x000000180a001986 */ /* 0x0001f4000c101526 */
[----:B------:R-:W-:Y:S05]  /*2130*/  @!P3 BRA `(.L_x_31) ;  /* 0x000000000004b947 */ /* 0x000fea0003800000 */
[----:B------:R1:W5:Y:S02]  /*2140*/  LDG.E.LTC128B.U16 R5, desc[UR38][R6.64+0x2] ;  /* 0x0000022606057981 */ /* 0x000364000c1e1520 */
.L_x_31:
[----:B------:R-:W-:Y:S05]  /*2150*/  BSYNC B1 ;  /* 0x0000000000017941 */ /* 0x000fea0003800000 */
.L_x_30:
[----:B-----5:R-:W-:Y:S01]  /*2160*/  HADD2.F32 R101, -RZ, R5.H0_H0 ;  /* 0x20000005ff657230 */ /* 0x020fe20000004100 */
[----:B------:R-:W-:Y:S01]  /*2170*/  ISETP.GT.AND P2, PT, R3, 0x8, P2 ;  /* 0x000000080300780c */ /* 0x000fe20001744270 */
[----:B------:R-:W-:Y:S01]  /*2180*/  IMAD.WIDE.U32 R20, R100, R108, R14 ;  /* 0x0000006c64147225 */ /* 0x000fe200078e000e */
[----:B0-----:R-:W-:-:S03]  /*2190*/  PRMT R24, R5, 0x7610, R24 ;  /* 0x0000761005187816 */ /* 0x001fc60000000018 */
[----:B------:R-:W-:Y:S01]  /*21a0*/  FMUL R12, R101, R88 ;  /* 0x00000058650c7220 */ /* 0x000fe20000400000 */
[----:B------:R-:W-:Y:S01]  /*21b0*/  IMAD.IADD R107, R107, 0x1, R21 ;  /* 0x000000016b6b7824 */ /* 0x000fe200078e0215 */
[----:B------:R-:W-:Y:S02]  /*21c0*/  IADD3 R104, P1, R104, R20, RZ ;  /* 0x0000001468687210 */ /* 0x000fe40007f3e0ff */
[----:B------:R-:W-:-:S03]  /*21d0*/  FFMA R12, R25, R19, R12 ;  /* 0x00000013190c7223 */ /* 0x000fc6000000000c */
[----:B------:R-:W-:Y:S01]  /*21e0*/  IMAD.X R13, R107, 0x1, R13, P1 ;  /* 0x000000016b0d7824 */ /* 0x000fe200008e060d */
[C---:B------:R-:W-:Y:S02]  /*21f0*/  LEA R14, P1, R104.reuse, R110, 0x1 ;  /* 0x0000006e680e7211 */ /* 0x040fe400078208ff */
[----:B------:R-:W-:Y:S02]  /*2200*/  F2FP.F16.F32.PACK_AB R12, RZ, R12 ;  /* 0x0000000cff0c723e */ /* 0x000fe400000000ff */
[----:B------:R-:W-:Y:S02]  /*2210*/  LEA.HI.X R15, R104, R111, R13, 0x1, P1 ;  /* 0x0000006f680f7211 */ /* 0x000fe400008f0c0d */
[----:B------:R-:W-:-:S05]  /*2220*/  PRMT R21, R12, 0x7610, R21 ;  /* 0x000076100c157816 */ /* 0x000fca0000000015 */
[----:B------:R0:W-:Y:S04]  /*2230*/  @P3 STG.E.U16 desc[UR38][R10.64+0x2], R21 ;  /* 0x000002150a003986 */ /* 0x0001e8000c101526 */
[----:B------:R-:W2:Y:S01]  /*2240*/  @P2 LDG.E.LTC128B.U16 R24, desc[UR38][R14.64] ;  /* 0x000000260e182981 */ /* 0x000ea2000c1e1520 */
[----:B------:R-:W-:Y:S01]  /*2250*/  IADD3 R20, P1, R8, R20, RZ ;  /* 0x0000001408147210 */ /* 0x000fe20007f3e0ff */
[----:B------:R-:W-:Y:S01]  /*2260*/  BSSY B1, `(.L_x_32) ;  /* 0x0000011000017945 */ /* 0x000fe20003800000 */
[C---:B------:R-:W-:Y:S02]  /*2270*/  SHF.L.U64.HI R13, R92.reuse, 0x1, R91 ;  /* 0x000000015c0d7819 */ /* 0x040fe4000001025b */
[----:B------:R-:W-:Y:S01]  /*2280*/  ISETP.GT.AND P0, PT, R3, 0x8, P0 ;  /* 0x000000080300780c */ /* 0x000fe20000704270 */
[----:B0-----:R-:W-:Y:S01]  /*2290*/  IMAD.X R21, R9, 0x1, R107, P1 ;  /* 0x0000000109157824 */ /* 0x001fe200008e066b */
[----:B------:R-:W-:Y:S01]  /*22a0*/  LEA R12, P1, R92, R10, 0x1 ;  /* 0x0000000a5c0c7211 */ /* 0x000fe200078208ff */
[----:B------:R-:W-:-:S04]  /*22b0*/  IMAD.WIDE.U32 R20, R99, R106, R20 ;  /* 0x0000006a63147225 */ /* 0x000fc800078e0014 */
[----:B------:R-:W-:Y:S01]  /*22c0*/  IMAD.X R13, R13, 0x1, R11, P1 ;  /* 0x000000010d0d7824 */ /* 0x000fe200008e060b */
[----:B------:R-:W-:Y:S01]  /*22d0*/  LEA R8, P3, R20, R110, 0x1 ;  /* 0x0000006e14087211 */ /* 0x000fe200078608ff */
[----:B------:R-:W-:-:S05]  /*22e0*/  IMAD.IADD R9, R103, 0x1, R21 ;  /* 0x0000000167097824 */ /* 0x000fca00078e0215 */
[----:B------:R-:W-:Y:S01]  /*22f0*/  LEA.HI.X R9, R20, R111, R9, 0x1, P3 ;  /* 0x0000006f14097211 */ /* 0x000fe200018f0c09 */
[----:B--2---:R-:W-:-:S05]  /*2300*/  HADD2.F32 R5, -RZ, R24.H0_H0 ;  /* 0x20000018ff057230 */ /* 0x004fca0000004100 */
[----:B------:R-:W-:-:S04]  /*2310*/  FMUL R5, R5, R88 ;  /* 0x0000005805057220 */ /* 0x000fc80000400000 */
[----:B------:R-:W-:-:S05]  /*2320*/  FFMA R5, R26, R19, R5 ;  /* 0x000000131a057223 */ /* 0x000fca0000000005 */
[----:B------:R-:W-:-:S05]  /*2330*/  F2FP.F16.F32.PACK_AB R5, RZ, R5 ;  /* 0x00000005ff05723e */ /* 0x000fca00000000ff */
[----:B------:R0:W-:Y:S01]  /*2340*/  @P2 STG.E.U16 desc[UR38][R12.64], R5 ;  /* 0x000000050c002986 */ /* 0x0001e2000c101526 */
[----:B------:R-:W-:Y:S05]  /*2350*/  @!P0 BRA `(.L_x_33) ;  /* 0x0000000000048947 */ /* 0x000fea0003800000 */
[----:B------:R2:W5:Y:S02]  /*2360*/  LDG.E.LTC128B.U16 R24, desc[UR38][R8.64+0x2] ;  /* 0x0000022608187981 */ /* 0x000564000c1e1520 */
.L_x_33:
[----:B------:R-:W-:Y:S05]  /*2370*/  BSYNC B1 ;  /* 0x0000000000017941 */ /* 0x000fea0003800000 */
.L_x_32:
[----:B0----5:R-:W-:Y:S01]  /*2380*/  HADD2.F32 R5, -RZ, R24.H0_H0 ;  /* 0x20000018ff057230 */ /* 0x021fe20000004100 */
[----:B------:R-:W-:Y:S01]  /*2390*/  ISETP.GT.AND P1, PT, R4, 0x8, PT ;  /* 0x000000080400780c */ /* 0x000fe20003f24270 */
[----:B------:R-:W-:Y:S03]  /*23a0*/  BSSY B1, `(.L_x_34) ;  /* 0x0000008000017945 */ /* 0x000fe60003800000 */
[----:B------:R-:W-:Y:S01]  /*23b0*/  FMUL R14, R5, R88 ;  /* 0x00000058050e7220 */ /* 0x000fe20000400000 */
[----:B------:R-:W-:-:S03]  /*23c0*/  ISETP.GT.AND P2, PT, R3, RZ, P1 ;  /* 0x000000ff0300720c */ /* 0x000fc60000f44270 */
[----:B------:R-:W-:-:S05]  /*23d0*/  FFMA R14, R27, R19, R14 ;  /* 0x000000131b0e7223 */ /* 0x000fca000000000e */
[----:B------:R-:W-:-:S05]  /*23e0*/  F2FP.F16.F32.PACK_AB R14, RZ, R14 ;  /* 0x0000000eff0e723e */ /* 0x000fca00000000ff */
[----:B------:R0:W-:Y:S01]  /*23f0*/  @P0 STG.E.U16 desc[UR38][R12.64+0x2], R14 ;  /* 0x0000020e0c000986 */ /* 0x0001e2000c101526 */
[----:B------:R-:W-:Y:S05]  /*2400*/  @!P2 BRA `(.L_x_35) ;  /* 0x000000000004a947 */ /* 0x000fea0003800000 */
[----:B------:R3:W5:Y:S02]  /*2410*/  LDG.E.LTC128B.U16 R24, desc[UR38][R6.64+0x10] ;  /* 0x0000102606187981 */ /* 0x000764000c1e1520 */
.L_x_35:
[----:B------:R-:W-:Y:S05]  /*2420*/  BSYNC B1 ;  /* 0x0000000000017941 */ /* 0x000fea0003800000 */
.L_x_34:
[----:B-----5:R-:W-:Y:S01]  /*2430*/  HADD2.F32 R5, -RZ, R24.H0_H0 ;  /* 0x20000018ff057230 */ /* 0x020fe20000004100 */
        /* <DEDUP_REMOVED lines=9> */
.L_x_37:
[----:B------:R-:W-:Y:S05]  /*24d0*/  BSYNC B1 ;  /* 0x0000000000017941 */ /* 0x000fea0003800000 */
.L_x_36:
[----:B----45:R-:W-:Y:S01]  /*24e0*/  HADD2.F32 R5, -RZ, R24.H0_H0 ;  /* 0x20000018ff057230 */ /* 0x030fe20000004100 */
[----:B------:R-:W-:Y:S01]  /*24f0*/  ISETP.GT.AND P1, PT, R3, 0x8, P1 ;  /* 0x000000080300780c */ /* 0x000fe20000f24270 */
[----:B------:R-:W-:Y:S03]  /*2500*/  BSSY B1, `(.L_x_38) ;  /* 0x0000007000017945 */ /* 0x000fe60003800000 */
[----:B0-----:R-:W-:-:S04]  /*2510*/  FMUL R14, R5, R88 ;  /* 0x00000058050e7220 */ /* 0x001fc80000400000 */
[----:B------:R-:W-:-:S05]  /*2520*/  FFMA R14, R29, R19, R14 ;  /* 0x000000131d0e7223 */ /* 0x000fca000000000e */
[----:B------:R-:W-:-:S05]  /*2530*/  F2FP.F16.F32.PACK_AB R14, RZ, R14 ;  /* 0x0000000eff0e723e */ /* 0x000fca00000000ff */
[----:B------:R0:W-:Y:S01]  /*2540*/  @P3 STG.E.U16 desc[UR38][R10.64+0x12], R14 ;  /* 0x0000120e0a003986 */ /* 0x0001e2000c101526 */
[----:B------:R-:W-:Y:S05]  /*2550*/  @!P1 BRA `(.L_x_39) ;  /* 0x0000000000049947 */ /* 0x000fea0003800000 */
[----:B------:R4:W5:Y:S02]  /*2560*/  LDG.E.LTC128B.U16 R24, desc[UR38][R8.64+0x10] ;  /* 0x0000102608187981 */ /* 0x000964000c1e1520 */
.L_x_39:
[----:B------:R-:W-:Y:S05]  /*2570*/  BSYNC B1 ;  /* 0x0000000000017941 */ /* 0x000fea0003800000 */
.L_x_38:
[----:B-----5:R-:W-:Y:S01]  /*2580*/  HADD2.F32 R5, -RZ, R24.H0_H0 ;  /* 0x20000018ff057230 */ /* 0x020fe20000004100 */
[----:B------:R-:W-:Y:S01]  /*2590*/  ISETP.GT.AND P0, PT, R3, 0x8, P0 ;  /* 0x000000080300780c */ /* 0x000fe20000704270 */
[----:B------:R-:W-:Y:S03]  /*25a0*/  BSSY B1, `(.L_x_40) ;  /* 0x0000007000017945 */ /* 0x000fe60003800000 */
[----:B------:R-:W-:-:S04]  /*25b0*/  FMUL R5, R5, R88 ;  /* 0x0000005805057220 */ /* 0x000fc80000400000 */
[----:B------:R-:W-:-:S05]  /*25c0*/  FFMA R5, R30, R19, R5 ;  /* 0x000000131e057223 */ /* 0x000fca0000000005 */
[----:B------:R-:W-:-:S05]  /*25d0*/  F2FP.F16.F32.PACK_AB R5, RZ, R5 ;  /* 0x00000005ff05723e */ /* 0x000fca00000000ff */
[----:B------:R0:W-:Y:S01]  /*25e0*/  @P1 STG.E.U16 desc[UR38][R12.64+0x10], R5 ;  /* 0x000010050c001986 */ /* 0x0001e2000c101526 */
[----:B------:R-:W-:Y:S05]  /*25f0*/  @!P0 BRA `(.L_x_41) ;  /* 0x0000000000048947 */ /* 0x000fea0003800000 */
[----:B------:R0:W5:Y:S02]  /*2600*/  LDG.E.LTC128B.U16 R24, desc[UR38][R8.64+0x12] ;  /* 0x0000122608187981 */ /* 0x000164000c1e1520 */
.L_x_41:
[----:B------:R-:W-:Y:S05]  /*2610*/  BSYNC B1 ;  /* 0x0000000000017941 */ /* 0x000fea0003800000 */
.L_x_40:
        /* <DEDUP_REMOVED lines=10> */
.L_x_43:
[----:B------:R-:W-:Y:S05]  /*26c0*/  BSYNC B1 ;  /* 0x0000000000017941 */ /* 0x000fea0003800000 */
.L_x_42:
        /* <DEDUP_REMOVED lines=10> */
.L_x_45:
[----:B------:R-:W-:Y:S05]  /*2770*/  BSYNC B1 ;  /* 0x0000000000017941 */ /* 0x000fea0003800000 */
.L_x_44:
[----:B0----5:R-:W-:Y:S01]  /*2780*/  HADD2.F32 R5, -RZ, R24.H0_H0 ;  /* 0x20000018ff057230 */ /* 0x021fe20000004100 */
        /* <DEDUP_REMOVED lines=8> */
.L_x_47:
[----:B------:R-:W-:Y:S05]  /*2810*/  BSYNC B1 ;  /* 0x0000000000017941 */ /* 0x000fea0003800000 */
.L_x_46:
        /* <DEDUP_REMOVED lines=9> */
.L_x_49:
[----:B------:R-:W-:Y:S05]  /*28b0*/  BSYNC B1 ;  /* 0x0000000000017941 */ /* 0x000fea0003800000 */
.L_x_48:
        /* <DEDUP_REMOVED lines=10> */
.L_x_51:
[----:B------:R-:W-:Y:S05]  /*2960*/  BSYNC B1 ;  /* 0x0000000000017941 */ /* 0x000fea0003800000 */
.L_x_50:
        /* <DEDUP_REMOVED lines=10> */
.L_x_53:
[----:B------:R-:W-:Y:S05]  /*2a10*/  BSYNC B1 ;  /* 0x0000000000017941 */ /* 0x000fea0003800000 */
.L_x_52:
        /* <DEDUP_REMOVED lines=9> */
.L_x_55:
[----:B------:R-:W-:Y:S05]  /*2ab0*/  BSYNC B1 ;  /* 0x0000000000017941 */ /* 0x000fea0003800000 */
.L_x_54:
        /* <DEDUP_REMOVED lines=9> */
.L_x_57:
[----:B------:R-:W-:Y:S05]  /*2b50*/  BSYNC B1 ;  /* 0x0000000000017941 */ /* 0x000fea0003800000 */
.L_x_56:
        /* <DEDUP_REMOVED lines=10> */
.L_x_59:
[----:B------:R-:W-:Y:S05]  /*2c00*/  BSYNC B1 ;  /* 0x0000000000017941 */ /* 0x000fea0003800000 */
.L_x_58:
        /* <DEDUP_REMOVED lines=10> */
.L_x_61:
[----:B------:R-:W-:Y:S05]  /*2cb0*/  BSYNC B1 ;  /* 0x0000000000017941 */ /* 0x000fea0003800000 */
.L_x_60:
        /* <DEDUP_REMOVED lines=9> */
.L_x_63:
[----:B------:R-:W-:Y:S05]  /*2d50*/  BSYNC B1 ;  /* 0x0000000000017941 */ /* 0x000fea0003800000 */
.L_x_62:
        /* <DEDUP_REMOVED lines=9> */
.L_x_65:
[----:B------:R-:W-:Y:S05]  /*2df0*/  BSYNC B1 ;  /* 0x0000000000017941 */ /* 0x000fea0003800000 */
.L_x_64:
        /* <DEDUP_REMOVED lines=10> */
.L_x_67:
[----:B------:R-:W-:Y:S05]  /*2ea0*/  BSYNC B1 ;  /* 0x0000000000017941 */ /* 0x000fea0003800000 */
.L_x_66:
        /* <DEDUP_REMOVED lines=10> */
.L_x_69:
[----:B------:R-:W-:Y:S05]  /*2f50*/  BSYNC B1 ;  /* 0x0000000000017941 */ /* 0x000fea0003800000 */
.L_x_68:
        /* <DEDUP_REMOVED lines=9> */
.L_x_71:
[----:B------:R-:W-:Y:S05]  /*2ff0*/  BSYNC B1 ;  /* 0x0000000000017941 */ /* 0x000fea0003800000 */
.L_x_70:
        /* <DEDUP_REMOVED lines=9> */
.L_x_73:
[----:B------:R-:W-:Y:S05]  /*3090*/  BSYNC B1 ;  /* 0x0000000000017941 */ /* 0x000fea0003800000 */
.L_x_72:
        /* <DEDUP_REMOVED lines=10> */
.L_x_75:
[----:B------:R-:W-:Y:S05]  /*3140*/  BSYNC B1 ;  /* 0x0000000000017941 */ /* 0x000fea0003800000 */
.L_x_74:
        /* <DEDUP_REMOVED lines=10> */
.L_x_77:
[----:B------:R-:W-:Y:S05]  /*31f0*/  BSYNC B1 ;  /* 0x0000000000017941 */ /* 0x000fea0003800000 */
.L_x_76:
        /* <DEDUP_REMOVED lines=9> */
.L_x_79:
[----:B------:R-:W-:Y:S05]  /*3290*/  BSYNC B1 ;  /* 0x0000000000017941 */ /* 0x000fea0003800000 */
.L_x_78:
        /* <DEDUP_REMOVED lines=9> */
.L_x_81:
[----:B------:R-:W-:Y:S05]  /*3330*/  BSYNC B1 ;  /* 0x0000000000017941 */ /* 0x000fea0003800000 */
.L_x_80:
        /* <DEDUP_REMOVED lines=10> */
.L_x_83:
[----:B------:R-:W-:Y:S05]  /*33e0*/  BSYNC B1 ;  /* 0x0000000000017941 */ /* 0x000fea0003800000 */
.L_x_82:
        /* <DEDUP_REMOVED lines=10> */
.L_x_85:
[----:B------:R-:W-:Y:S05]  /*3490*/  BSYNC B1 ;  /* 0x0000000000017941 */ /* 0x000fea0003800000 */
.L_x_84:
        /* <DEDUP_REMOVED lines=9> */
.L_x_87:
[----:B------:R-:W-:Y:S05]  /*3530*/  BSYNC B1 ;  /* 0x0000000000017941 */ /* 0x000fea0003800000 */
.L_x_86:
        /* <DEDUP_REMOVED lines=9> */
.L_x_89:
[----:B------:R-:W-:Y:S05]  /*35d0*/  BSYNC B1 ;  /* 0x0000000000017941 */ /* 0x000fea0003800000 */
.L_x_88:
        /* <DEDUP_REMOVED lines=10> */
.L_x_91:
[----:B------:R-:W-:Y:S05]  /*3680*/  BSYNC B1 ;  /* 0x0000000000017941 */ /* 0x000fea0003800000 */
.L_x_90:
        /* <DEDUP_REMOVED lines=10> */
.L_x_93:
[----:B------:R-:W-:Y:S05]  /*3730*/  BSYNC B1 ;  /* 0x0000000000017941 */ /* 0x000fea0003800000 */
.L_x_92:
        /* <DEDUP_REMOVED lines=9> */
.L_x_95:
[----:B------:R-:W-:Y:S05]  /*37d0*/  BSYNC B1 ;  /* 0x0000000000017941 */ /* 0x000fea0003800000 */
.L_x_94:
        /* <DEDUP_REMOVED lines=9> */
.L_x_97:
[----:B------:R-:W-:Y:S05]  /*3870*/  BSYNC B1 ;  /* 0x0000000000017941 */ /* 0x000fea0003800000 */
.L_x_96:
        /* <DEDUP_REMOVED lines=10> */
.L_x_99:
[----:B------:R-:W-:Y:S05]  /*3920*/  BSYNC B1 ;  /* 0x0000000000017941 */ /* 0x000fea0003800000 */
.L_x_98:
        /* <DEDUP_REMOVED lines=10> */
.L_x_101:
[----:B------:R-:W-:Y:S05]  /*39d0*/  BSYNC B1 ;  /* 0x0000000000017941 */ /* 0x000fea0003800000 */
.L_x_100:
        /* <DEDUP_REMOVED lines=9> */
.L_x_103:
[----:B------:R-:W-:Y:S05]  /*3a70*/  BSYNC B1 ;  /* 0x0000000000017941 */ /* 0x000fea0003800000 */
.L_x_102:
        /* <DEDUP_REMOVED lines=9> */
.L_x_105:
[----:B------:R-:W-:Y:S05]  /*3b10*/  BSYNC B1 ;  /* 0x0000000000017941 */ /* 0x000fea0003800000 */
.L_x_104:
        /* <DEDUP_REMOVED lines=10> */
.L_x_107:
[----:B------:R-:W-:Y:S05]  /*3bc0*/  BSYNC B1 ;  /* 0x0000000000017941 */ /* 0x000fea0003800000 */
.L_x_106:
        /* <DEDUP_REMOVED lines=10> */
.L_x_109:
[----:B------:R-:W-:Y:S05]  /*3c70*/  BSYNC B1 ;  /* 0x0000000000017941 */ /* 0x000fea0003800000 */
.L_x_108:
        /* <DEDUP_REMOVED lines=9> */
.L_x_111:
[----:B------:R-:W-:Y:S05]  /*3d10*/  BSYNC B1 ;  /* 0x0000000000017941 */ /* 0x000fea0003800000 */
.L_x_110:
        /* <DEDUP_REMOVED lines=9> */
.L_x_113:
[----:B------:R-:W-:Y:S05]  /*3db0*/  BSYNC B1 ;  /* 0x0000000000017941 */ /* 0x000fea0003800000 */
.L_x_112:
        /* <DEDUP_REMOVED lines=10> */
.L_x_115:
[----:B------:R-:W-:Y:S05]  /*3e60*/  BSYNC B1 ;  /* 0x0000000000017941 */ /* 0x000fea0003800000 */
.L_x_114:
        /* <DEDUP_REMOVED lines=10> */
.L_x_117:
[----:B------:R-:W-:Y:S05]  /*3f10*/  BSYNC B1 ;  /* 0x0000000000017941 */ /* 0x000fea0003800000 */
.L_x_116:
        /* <DEDUP_REMOVED lines=9> */
.L_x_119:
[----:B------:R-:W-:Y:S05]  /*3fb0*/  BSYNC B1 ;  /* 0x0000000000017941 */ /* 0x000fea0003800000 */
.L_x_118:
        /* <DEDUP_REMOVED lines=9> */
.L_x_121:
[----:B------:R-:W-:Y:S05]  /*4050*/  BSYNC B1 ;  /* 0x0000000000017941 */ /* 0x000fea0003800000 */
.L_x_120:
        /* <DEDUP_REMOVED lines=10> */
.L_x_123:
[----:B------:R-:W-:Y:S05]  /*4100*/  BSYNC B1 ;  /* 0x0000000000017941 */ /* 0x000fea0003800000 */
.L_x_122:
        /* <DEDUP_REMOVED lines=10> */
.L_x_125:
[----:B------:R-:W-:Y:S05]  /*41b0*/  BSYNC B1 ;  /* 0x0000000000017941 */ /* 0x000fea0003800000 */
.L_x_124:
        /* <DEDUP_REMOVED lines=9> */
.L_x_127:
[----:B------:R-:W-:Y:S05]  /*4250*/  BSYNC B1 ;  /* 0x0000000000017941 */ /* 0x000fea0003800000 */
.L_x_126:
        /* <DEDUP_REMOVED lines=9> */
.L_x_129:
[----:B------:R-:W-:Y:S05]  /*42f0*/  BSYNC B1 ;  /* 0x0000000000017941 */ /* 0x000fea0003800000 */
.L_x_128:
        /* <DEDUP_REMOVED lines=10> */
.L_x_131:
[----:B------:R-:W-:Y:S05]  /*43a0*/  BSYNC B1 ;  /* 0x0000000000017941 */ /* 0x000fea0003800000 */
.L_x_130:
        /* <DEDUP_REMOVED lines=10> */
.L_x_133:
[----:B------:R-:W-:Y:S05]  /*4450*/  BSYNC B1 ;  /* 0x0000000000017941 */ /* 0x000fea0003800000 */
.L_x_132:
        /* <DEDUP_REMOVED lines=9> */
.L_x_135:
[----:B------:R-:W-:Y:S05]  /*44f0*/  BSYNC B1 ;  /* 0x0000000000017941 */ /* 0x000fea0003800000 */
.L_x_134:
        /* <DEDUP_REMOVED lines=9> */
.L_x_137:
[----:B------:R-:W-:Y:S05]  /*4590*/  BSYNC B1 ;  /* 0x0000000000017941 */ /* 0x000fea0003800000 */
.L_x_136:
        /* <DEDUP_REMOVED lines=10> */
.L_x_139:
[----:B------:R-:W-:Y:S05]  /*4640*/  BSYNC B1 ;  /* 0x0000000000017941 */ /* 0x000fea0003800000 */
.L_x_138:
        /* <DEDUP_REMOVED lines=10> */
.L_x_141:
[----:B------:R-:W-:Y:S05]  /*46f0*/  BSYNC B1 ;  /* 0x0000000000017941 */ /* 0x000fea0003800000 */
.L_x_140:
        /* <DEDUP_REMOVED lines=9> */
.L_x_143:
[----:B------:R-:W-:Y:S05]  /*4790*/  BSYNC B1 ;  /* 0x0000000000017941 */ /* 0x000fea0003800000 */
.L_x_142:
        /* <DEDUP_REMOVED lines=9> */
.L_x_145:
[----:B------:R-:W-:Y:S05]  /*4830*/  BSYNC B1 ;  /* 0x0000000000017941 */ /* 0x000fea0003800000 */
.L_x_144:
        /* <DEDUP_REMOVED lines=10> */
.L_x_147:
[----:B------:R-:W-:Y:S05]  /*48e0*/  BSYNC B1 ;  /* 0x0000000000017941 */ /* 0x000fea0003800000 */
.L_x_146:
[----:B-----5:R-:W-:Y:S01]  /*48f0*/  HADD2.F32 R5, -RZ, R24.H0_H0 ;  /* 0x20000018ff057230 */ /* 0x020fe20000004100 */
[----:B------:R-:W-:Y:S01]  /*4900*/  ISETP.GT.AND P0, PT, R4, 0x79, PT ;  /* 0x000000790400780c */ /* 0x000fe20003f04270 */
[----:B------:R-:W-:Y:S01]  /*4910*/  @P2 IMAD.MOV.U32 R4, RZ, RZ, R10 ;  /* 0x000000ffff042224 */ /* 0x000fe200078e000a */
[----:B------:R-:W-:Y:S02]  /*4920*/  BSSY B1, `(.L_x_148) ;  /* 0x000000a000017945 */ /* 0x000fe40003800000 */
[----:B------:R-:W-:Y:S01]  /*4930*/  FMUL R5, R5, R88 ;  /* 0x0000005805057220 */ /* 0x000fe20000400000 */
[----:B------:R-:W-:-:S03]  /*4940*/  ISETP.GT.AND P3, PT, R3, RZ, P0 ;  /* 0x000000ff0300720c */ /* 0x000fc60000764270 */
[----:B------:R-:W-:-:S05]  /*4950*/  FFMA R5, R84, R19, R5 ;  /* 0x0000001354057223 */ /* 0x000fca0000000005 */
[----:B------:R-:W-:-:S04]  /*4960*/  F2FP.F16.F32.PACK_AB R5, RZ, R5 ;  /* 0x00000005ff05723e */ /* 0x000fc800000000ff */
[----:B0-----:R-:W-:Y:S01]  /*4970*/  PRMT R14, R5, 0x7610, R14 ;  /* 0x00007610050e7816 */ /* 0x001fe2000000000e */
[----:B------:R-:W-:-:S05]  /*4980*/  @P2 IMAD.MOV.U32 R5, RZ, RZ, R11 ;  /* 0x000000ffff052224 */ /* 0x000fca00078e000b */
[----:B------:R0:W-:Y:S01]  /*4990*/  @P2 STG.E.U16 desc[UR38][R4.64+0xf0], R14 ;  /* 0x0000f00e04002986 */ /* 0x0001e2000c101526 */
[----:B------:R-:W-:Y:S05]  /*49a0*/  @!P3 BRA `(.L_x_149) ;  /* 0x000000000004b947 */ /* 0x000fea0003800000 */
[----:B------:R0:W5:Y:S02]  /*49b0*/  LDG.E.LTC128B.U16 R24, desc[UR38][R6.64+0xf2] ;  /* 0x0000f22606187981 */ /* 0x000164000c1e1520 */
.L_x_149:
[----:B------:R-:W-:Y:S05]  /*49c0*/  BSYNC B1 ;  /* 0x0000000000017941 */ /* 0x000fea0003800000 */
.L_x_148:
        /* <DEDUP_REMOVED lines=9> */
.L_x_151:
[----:B------:R-:W-:Y:S05]  /*4a60*/  BSYNC B1 ;  /* 0x0000000000017941 */ /* 0x000fea0003800000 */
.L_x_150:
[----:B-----5:R-:W-:Y:S01]  /*4a70*/  HADD2.F32 R5, -RZ, R24.H0_H0 ;  /* 0x20000018ff057230 */ /* 0x020fe20000004100 */
[----:B------:R-:W-:Y:S01]  /*4a80*/  ISETP.GT.AND P0, PT, R3, 0x8, P0 ;  /* 0x000000080300780c */ /* 0x000fe20000704270 */
[----:B0-----:R-:W-:Y:S01]  /*4a90*/  @P1 IMAD.MOV.U32 R4, RZ, RZ, R12 ;  /* 0x000000ffff041224 */ /* 0x001fe200078e000c */
[----:B------:R-:W-:Y:S02]  /*4aa0*/  BSSY B1, `(.L_x_152) ;  /* 0x0000009000017945 */ /* 0x000fe40003800000 */
[----:B------:R-:W-:-:S04]  /*4ab0*/  FMUL R5, R5, R88 ;  /* 0x0000005805057220 */ /* 0x000fc80000400000 */
[----:B------:R-:W-:-:S05]  /*4ac0*/  FFMA R5, R86, R19, R5 ;  /* 0x0000001356057223 */ /* 0x000fca0000000005 */
[----:B------:R-:W-:-:S04]  /*4ad0*/  F2FP.F16.F32.PACK_AB R5, RZ, R5 ;  /* 0x00000005ff05723e */ /* 0x000fc800000000ff */
[----:B-1-3--:R-:W-:Y:S01]  /*4ae0*/  PRMT R6, R5, 0x7610, R6 ;  /* 0x0000761005067816 */ /* 0x00afe20000000006 */
[----:B------:R-:W-:-:S05]  /*4af0*/  @P1 IMAD.MOV.U32 R5, RZ, RZ, R13 ;  /* 0x000000ffff051224 */ /* 0x000fca00078e000d */
[----:B------:R0:W-:Y:S01]  /*4b00*/  @P1 STG.E.U16 desc[UR38][R4.64+0xf0], R6 ;  /* 0x0000f00604001986 */ /* 0x0001e2000c101526 */
[----:B------:R-:W-:Y:S05]  /*4b10*/  @!P0 BRA `(.L_x_153) ;  /* 0x0000000000048947 */ /* 0x000fea0003800000 */
[----:B------:R1:W5:Y:S02]  /*4b20*/  LDG.E.LTC128B.U16 R24, desc[UR38][R8.64+0xf2] ;  /* 0x0000f22608187981 */ /* 0x000364000c1e1520 */
.L_x_153:
[----:B------:R-:W-:Y:S05]  /*4b30*/  BSYNC B1 ;  /* 0x0000000000017941 */ /* 0x000fea0003800000 */
.L_x_152:
[----:B------:R-:W-:Y:S05]  /*4b40*/  @!P0 BRA `(.L_x_154) ;  /* 0x0000001000e88947 */ /* 0x000fea0003800000 */
[----:B-----5:R-:W-:-:S05]  /*4b50*/  HADD2.F32 R3, -RZ, R24.H0_H0 ;  /* 0x20000018ff037230 */ /* 0x020fca0000004100 */
[----:B0-----:R-:W-:-:S04]  /*4b60*/  FMUL R4, R3, R88 ;  /* 0x0000005803047220 */ /* 0x001fc80000400000 */
[----:B------:R-:W-:-:S05]  /*4b70*/  FFMA R4, R87, R19, R4 ;  /* 0x0000001357047223 */ /* 0x000fca0000000004 */
[----:B------:R-:W-:-:S05]  /*4b80*/  F2FP.F16.F32.PACK_AB R4, RZ, R4 ;  /* 0x00000004ff04723e */ /* 0x000fca00000000ff */
[----:B------:R3:W-:Y:S01]  /*4b90*/  STG.E.U16 desc[UR38][R12.64+0xf2], R4 ;  /* 0x0000f2040c007986 */ /* 0x0007e2000c101526 */
[----:B------:R-:W-:Y:S05]  /*4ba0*/  BRA `(.L_x_154) ;  /* 0x0000001000d07947 */ /* 0x000fea0003800000 */
.L_x_29:
[----:B------:R-:W-:Y:S01]  /*4bb0*/  ISETP.GT.AND P3, PT, R4, 0x1, PT ;  /* 0x000000010400780c */ /* 0x000fe20003f64270 */
[----:B------:R-:W-:Y:S01]  /*4bc0*/  ULDC.64 UR4, c[0x0][0x5c0] ;  /* 0x0001700000047ab9 */ /* 0x000fe20000000a00 */
[-C--:B------:R-:W-:Y:S01]  /*4bd0*/  FMUL R24, R24, R19.reuse ;  /* 0x0000001318187220 */ /* 0x080fe20000400000 */
[----:B------:R-:W-:Y:S01]  /*4be0*/  LEA R6, P4, R102, UR4, 0x1 ;  /* 0x0000000466067c11 */ /* 0x000fe2000f8808ff */
[-C--:B------:R-:W-:Y:S01]  /*4bf0*/  FMUL R25, R25, R19.reuse ;  /* 0x0000001319197220 */ /* 0x080fe20000400000 */
[----:B------:R-:W-:Y:S01]  /*4c00*/  ISETP.GT.AND P0, PT, R3, RZ, P3 ;  /* 0x000000ff0300720c */ /* 0x000fe20001f04270 */
[-C--:B------:R-:W-:Y:S01]  /*4c10*/  FMUL R26, R26, R19.reuse ;  /* 0x000000131a1a7220 */ /* 0x080fe20000400000 */
[----:B------:R-:W-:Y:S01]  /*4c20*/  F2FP.F16.F32.PACK_AB R24, RZ, R24 ;  /* 0x00000018ff18723e */ /* 0x000fe200000000ff */
[-C--:B------:R-:W-:Y:S01]  /*4c30*/  FMUL R27, R27, R19.reuse ;  /* 0x000000131b1b7220 */ /* 0x080fe20000400000 */
[----:B------:R-:W-:Y:S01]  /*4c40*/  LEA.HI.X R7, R102, UR5, R113, 0x1, P4 ;  /* 0x0000000566077c11 */ /* 0x000fe2000a0f0c71 */
[----:B------:R-:W-:Y:S01]  /*4c50*/  FMUL R28, R28, R19 ;  /* 0x000000131c1c7220 */ /* 0x000fe20000400000 */
[----:B------:R-:W-:Y:S01]  /*4c60*/  F2FP.F16.F32.PACK_AB R25, RZ, R25 ;  /* 0x00000019ff19723e */ /* 0x000fe200000000ff */
[-C--:B------:R-:W-:Y:S01]  /*4c70*/  FMUL R29, R29, R19.reuse ;  /* 0x000000131d1d7220 */ /* 0x080fe20000400000 */
[----:B------:R-:W-:Y:S01]  /*4c80*/  ISETP.GT.AND P2, PT, R3, 0x8, P2 ;  /* 0x000000080300780c */ /* 0x000fe20001744270 */
[----:B------:R-:W-:Y:S01]  /*4c90*/  @P1 STG.E.U16 desc[UR38][R6.64], R24 ;  /* 0x0000001806001986 */ /* 0x000fe2000c101526 */
[----:B------:R-:W-:Y:S01]  /*4ca0*/  ISETP.GT.AND P1, PT, R4, 0x8, PT ;  /* 0x000000080400780c */ /* 0x000fe20003f24270 */
[-C--:B------:R-:W-:Y:S01]  /*4cb0*/  FMUL R30, R30, R19.reuse ;  /* 0x000000131e1e7220 */ /* 0x080fe20000400000 */
[C---:B------:R-:W-:Y:S01]  /*4cc0*/  SHF.L.U64.HI R5, R92.reuse, 0x1, R91 ;  /* 0x000000015c057819 */ /* 0x040fe2000001025b */
[----:B------:R-:W-:Y:S01]  /*4cd0*/  @P0 STG.E.U16 desc[UR38][R6.64+0x2], R25 ;  /* 0x0000021906000986 */ /* 0x000fe2000c101526 */
[----:B------:R-:W-:Y:S01]  /*4ce0*/  LEA R8, P5, R92, R6, 0x1 ;  /* 0x000000065c087211 */ /* 0x000fe200078a08ff */
[-C--:B------:R-:W-:Y:S01]  /*4cf0*/  FMUL R31, R31, R19.reuse ;  /* 0x000000131f1f7220 */ /* 0x080fe20000400000 */
[----:B------:R-:W-:Y:S01]  /*4d00*/  ISETP.GT.AND P3, PT, R3, 0x8, P3 ;  /* 0x000000080300780c */ /* 0x000fe20001f64270 */
[-C--:B------:R-:W-:Y:S01]  /*4d10*/  FMUL R32, R32, R19.reuse ;  /* 0x0000001320207220 */ /* 0x080fe20000400000 */
[----:B------:R-:W-:Y:S01]  /*4d20*/  ISETP.GT.AND P0, PT, R4, 0x9, PT ;  /* 0x000000090400780c */ /* 0x000fe20003f04270 */
[----:B------:R-:W-:Y:S01]  /*4d30*/  IMAD.X R9, R5, 0x1, R7, P5 ;  /* 0x0000000105097824 */ /* 0x000fe200028e0607 */
[----:B------:R-:W-:Y:S01]  /*4d40*/  ISETP.GT.AND P4, PT, R3, RZ, P1 ;  /* 0x000000ff0300720c */ /* 0x000fe20000f84270 */
[-C--:B------:R-:W-:Y:S01]  /*4d50*/  FMUL R33, R33, R19.reuse ;  /* 0x0000001321217220 */ /* 0x080fe20000400000 */
[----:B------:R-:W-:Y:S01]  /*4d60*/  F2FP.F16.F32.PACK_AB R26, RZ, R26 ;  /* 0x0000001aff1a723e */ /* 0x000fe200000000ff */
[-C--:B------:R-:W-:Y:S01]  /*4d70*/  FMUL R34, R34, R19.reuse ;  /* 0x0000001322227220 */ /* 0x080fe20000400000 */
[----:B------:R-:W-:Y:S01]  /*4d80*/  ISETP.GT.AND P5, PT, R3, RZ, P0 ;  /* 0x000000ff0300720c */ /* 0x000fe200007a4270 */
[----:B------:R-:W-:Y:S01]  /*4d90*/  FMUL R35, R35, R19 ;  /* 0x0000001323237220 */ /* 0x000fe20000400000 */
[----:B------:R-:W-:Y:S01]  /*4da0*/  F2FP.F16.F32.PACK_AB R27, RZ, R27 ;  /* 0x0000001bff1b723e */ /* 0x000fe200000000ff */
[----:B------:R-:W-:Y:S01]  /*4db0*/  @P2 STG.E.U16 desc[UR38][R8.64], R26 ;  /* 0x0000001a08002986 */ /* 0x000fe2000c101526 */
[----:B------:R-:W-:Y:S01]  /*4dc0*/  F2FP.F16.F32.PACK_AB R28, RZ, R28 ;  /* 0x0000001cff1c723e */ /* 0x000fe200000000ff */
[-C--:B------:R-:W-:Y:S01]  /*4dd0*/  FMUL R36, R36, R19.reuse ;  /* 0x0000001324247220 */ /* 0x080fe20000400000 */
[----:B------:R-:W-:Y:S01]  /*4de0*/  ISETP.GT.AND P2, PT, R3, 0x8, P1 ;  /* 0x000000080300780c */ /* 0x000fe20000f44270 */
[----:B------:R-:W-:Y:S01]  /*4df0*/  @P3 STG.E.U16 desc[UR38][R8.64+0x2], R27 ;  /* 0x0000021b08003986 */ /* 0x000fe2000c101526 */
[----:B------:R-:W-:Y:S01]  /*4e00*/  ISETP.GT.AND P1, PT, R4, 0x10, PT ;  /* 0x000000100400780c */ /* 0x000fe20003f24270 */
[----:B------:R-:W-:Y:S01]  /*4e10*/  FMUL R37, R37, R19 ;  /* 0x0000001325257220 */ /* 0x000fe20000400000 */
[----:B------:R-:W-:Y:S01]  /*4e20*/  F2FP.F16.F32.PACK_AB R29, RZ, R29 ;  /* 0x0000001dff1d723e */ /* 0x000fe200000000ff */
[----:B------:R-:W-:Y:S01]  /*4e30*/  @P4 STG.E.U16 desc[UR38][R6.64+0x10], R28 ;  /* 0x0000101c06004986 */ /* 0x000fe2000c101526 */
[C---:B------:R-:W-:Y:S01]  /*4e40*/  ISETP.GT.AND P3, PT, R3.reuse, 0x8, P0 ;  /* 0x000000080300780c */ /* 0x040fe20000764270 */
[-C--:B------:R-:W-:Y:S01]  /*4e50*/  FMUL R38, R38, R19.reuse ;  /* 0x0000001326267220 */ /* 0x080fe20000400000 */
[----:B------:R-:W-:Y:S01]  /*4e60*/  ISETP.GT.AND P0, PT, R4, 0x11, PT ;  /* 0x000000110400780c */ /* 0x000fe20003f04270 */
[----:B------:R-:W-:Y:S01]  /*4e70*/  @P5 STG.E.U16 desc[UR38][R6.64+0x12], R29 ;  /* 0x0000121d06005986 */ /* 0x000fe2000c101526 */
        /* <DEDUP_REMOVED lines=161> */
[----:B------:R-:W-:Y:S01]  /*5890*/  FMUL R87, R87, R19 ;  /* 0x0000001357577220 */ /* 0x000fe20000400000 */
[----:B------:R-:W-:-:S02]  /*58a0*/  F2FP.F16.F32.PACK_AB R62, RZ, R62 ;  /* 0x0000003eff3e723e */ /* 0x000fc400000000ff */
[C---:B------:R-:W-:Y:S02]  /*58b0*/  ISETP.GT.AND P5, PT, R3.reuse, RZ, P0 ;  /* 0x000000ff0300720c */ /* 0x040fe400007a4270 */
[----:B------:R-:W-:Y:S01]  /*58c0*/  F2FP.F16.F32.PACK_AB R63, RZ, R63 ;  /* 0x0000003fff3f723e */ /* 0x000fe200000000ff */
[----:B------:R-:W-:Y:S01]  /*58d0*/  @P2 STG.E.U16 desc[UR38][R8.64+0x90], R62 ;  /* 0x0000903e08002986 */ /* 0x000fe2000c101526 */
[----:B------:R-:W-:Y:S02]  /*58e0*/  F2FP.F16.F32.PACK_AB R64, RZ, R64 ;  /* 0x00000040ff40723e */ /* 0x000fe400000000ff */
[C---:B------:R-:W-:Y:S01]  /*58f0*/  ISETP.GT.AND P2, PT, R3.reuse, 0x8, P1 ;  /* 0x000000080300780c */ /* 0x040fe20000f44270 */
[----:B------:R-:W-:Y:S01]  /*5900*/  @P3 STG.E.U16 desc[UR38][R8.64+0x92], R63 ;  /* 0x0000923f08003986 */ /* 0x000fe2000c101526 */
[----:B------:R-:W-:Y:S02]  /*5910*/  ISETP.GT.AND P1, PT, R4, 0x58, PT ;  /* 0x000000580400780c */ /* 0x000fe40003f24270 */
[----:B------:R-:W-:Y:S01]  /*5920*/  F2FP.F16.F32.PACK_AB R65, RZ, R65 ;  /* 0x00000041ff41723e */ /* 0x000fe200000000ff */
[----:B------:R-:W-:Y:S01]  /*5930*/  @P4 STG.E.U16 desc[UR38][R6.64+0xa0], R64 ;  /* 0x0000a04006004986 */ /* 0x000fe2000c101526 */
[----:B------:R-:W-:-:S02]  /*5940*/  ISETP.GT.AND P3, PT, R3, 0x8, P0 ;  /* 0x000000080300780c */ /* 0x000fc40000764270 */
[----:B------:R-:W-:Y:S01]  /*5950*/  ISETP.GT.AND P0, PT, R4, 0x59, PT ;  /* 0x000000590400780c */ /* 0x000fe20003f04270 */
[----:B------:R-:W-:Y:S01]  /*5960*/  @P5 STG.E.U16 desc[UR38][R6.64+0xa2], R65 ;  /* 0x0000a24106005986 */ /* 0x000fe2000c101526 */
[C---:B------:R-:W-:Y:S02]  /*5970*/  ISETP.GT.AND P4, PT, R3.reuse, RZ, P1 ;  /* 0x000000ff0300720c */ /* 0x040fe40000f84270 */
[----:B------:R-:W-:Y:S02]  /*5980*/  F2FP.F16.F32.PACK_AB R66, RZ, R66 ;  /* 0x00000042ff42723e */ /* 0x000fe400000000ff */
[----:B------:R-:W-:Y:S02]  /*5990*/  ISETP.GT.AND P5, PT, R3, RZ, P0 ;  /* 0x000000ff0300720c */ /* 0x000fe400007a4270 */
[----:B------:R-:W-:Y:S01]  /*59a0*/  F2FP.F16.F32.PACK_AB R67, RZ, R67 ;  /* 0x00000043ff43723e */ /* 0x000fe200000000ff */
[----:B------:R-:W-:Y:S01]  /*59b0*/  @P2 STG.E.U16 desc[UR38][R8.64+0xa0], R66 ;  /* 0x0000a04208002986 */ /* 0x000fe2000c101526 */
[----:B------:R-:W-:-:S02]  /*59c0*/  F2FP.F16.F32.PACK_AB R68, RZ, R68 ;  /* 0x00000044ff44723e */ /* 0x000fc400000000ff */
[C---:B------:R-:W-:Y:S01]  /*59d0*/  ISETP.GT.AND P2, PT, R3.reuse, 0x8, P1 ;  /* 0x000000080300780c */ /* 0x040fe20000f44270 */
[----:B------:R-:W-:Y:S01]  /*59e0*/  @P3 STG.E.U16 desc[UR38][R8.64+0xa2], R67 ;  /* 0x0000a24308003986 */ /* 0x000fe2000c101526 */
[C---:B------:R-:W-:Y:S02]  /*59f0*/  ISETP.GT.AND P1, PT, R4.reuse, 0x60, PT ;  /* 0x000000600400780c */ /* 0x040fe40003f24270 */
[----:B------:R-:W-:Y:S01]  /*5a00*/  F2FP.F16.F32.PACK_AB R69, RZ, R69 ;  /* 0x00000045ff45723e */ /* 0x000fe200000000ff */
[----:B------:R-:W-:Y:S01]  /*5a10*/  @P4 STG.E.U16 desc[UR38][R6.64+0xb0], R68 ;  /* 0x0000b04406004986 */ /* 0x000fe2000c101526 */
[C---:B------:R-:W-:Y:S02]  /*5a20*/  ISETP.GT.AND P3, PT, R3.reuse, 0x8, P0 ;  /* 0x000000080300780c */ /* 0x040fe40000764270 */
[----:B------:R-:W-:Y:S01]  /*5a30*/  ISETP.GT.AND P0, PT, R4, 0x61, PT ;  /* 0x000000610400780c */ /* 0x000fe20003f04270 */
[----:B------:R-:W-:Y:S01]  /*5a40*/  @P5 STG.E.U16 desc[UR38][R6.64+0xb2], R69 ;  /* 0x0000b24506005986 */ /* 0x000fe2000c101526 */
[----:B------:R-:W-:-:S02]  /*5a50*/  ISETP.GT.AND P4, PT, R3, RZ, P1 ;  /* 0x000000ff0300720c */ /* 0x000fc40000f84270 */
[C---:B------:R-:W-:Y:S02]  /*5a60*/  ISETP.GT.AND P5, PT, R3.reuse, RZ, P0 ;  /* 0x000000ff0300720c */ /* 0x040fe400007a4270 */
[----:B------:R-:W-:Y:S02]  /*5a70*/  F2FP.F16.F32.PACK_AB R70, RZ, R70 ;  /* 0x00000046ff46723e */ /* 0x000fe400000000ff */
[----:B------:R-:W-:Y:S02]  /*5a80*/  F2FP.F16.F32.PACK_AB R71, RZ, R71 ;  /* 0x00000047ff47723e */ /* 0x000fe400000000ff */
[----:B------:R-:W-:Y:S01]  /*5a90*/  F2FP.F16.F32.PACK_AB R72, RZ, R72 ;  /* 0x00000048ff48723e */ /* 0x000fe200000000ff */
[----:B------:R-:W-:Y:S01]  /*5aa0*/  @P2 STG.E.U16 desc[UR38][R8.64+0xb0], R70 ;  /* 0x0000b04608002986 */ /* 0x000fe2000c101526 */
[----:B------:R-:W-:Y:S02]  /*5ab0*/  F2FP.F16.F32.PACK_AB R73, RZ, R73 ;  /* 0x00000049ff49723e */ /* 0x000fe400000000ff */
[C---:B------:R-:W-:Y:S01]  /*5ac0*/  ISETP.GT.AND P1, PT, R3.reuse, 0x8, P1 ;  /* 0x000000080300780c */ /* 0x040fe20000f24270 */
[----:B------:R-:W-:Y:S01]  /*5ad0*/  @P3 STG.E.U16 desc[UR38][R8.64+0xb2], R71 ;  /* 0x0000b24708003986 */ /* 0x000fe2000c101526 */
[----:B------:R-:W-:-:S02]  /*5ae0*/  ISETP.GT.AND P2, PT, R3, 0x8, P0 ;  /* 0x000000080300780c */ /* 0x000fc40000744270 */
[C---:B------:R-:W-:Y:S01]  /*5af0*/  ISETP.GT.AND P0, PT, R4.reuse, 0x69, PT ;  /* 0x000000690400780c */ /* 0x040fe20003f04270 */
[----:B------:R-:W-:Y:S01]  /*5b00*/  @P4 STG.E.U16 desc[UR38][R6.64+0xc0], R72 ;  /* 0x0000c04806004986 */ /* 0x000fe2000c101526 */
[----:B------:R-:W-:Y:S02]  /*5b10*/  ISETP.GT.AND P4, PT, R4, 0x68, PT ;  /* 0x000000680400780c */ /* 0x000fe40003f84270 */
[----:B------:R-:W-:Y:S01]  /*5b20*/  F2FP.F16.F32.PACK_AB R74, RZ, R74 ;  /* 0x0000004aff4a723e */ /* 0x000fe200000000ff */
[----:B------:R-:W-:Y:S01]  /*5b30*/  @P5 STG.E.U16 desc[UR38][R6.64+0xc2], R73 ;  /* 0x0000c24906005986 */ /* 0x000fe2000c101526 */
[C---:B------:R-:W-:Y:S02]  /*5b40*/  ISETP.GT.AND P5, PT, R3.reuse, RZ, P4 ;  /* 0x000000ff0300720c */ /* 0x040fe400027a4270 */
[----:B------:R-:W-:Y:S01]  /*5b50*/  ISETP.GT.AND P3, PT, R3, RZ, P0 ;  /* 0x000000ff0300720c */ /* 0x000fe20000764270 */
[----:B------:R-:W-:Y:S01]  /*5b60*/  @P1 STG.E.U16 desc[UR38][R8.64+0xc0], R74 ;  /* 0x0000c04a08001986 */ /* 0x000fe2000c101526 */
[----:B------:R-:W-:-:S02]  /*5b70*/  F2FP.F16.F32.PACK_AB R75, RZ, R75 ;  /* 0x0000004bff4b723e */ /* 0x000fc400000000ff */
[----:B------:R-:W-:Y:S02]  /*5b80*/  F2FP.F16.F32.PACK_AB R76, RZ, R76 ;  /* 0x0000004cff4c723e */ /* 0x000fe400000000ff */
[C---:B------:R-:W-:Y:S01]  /*5b90*/  ISETP.GT.AND P4, PT, R3.reuse, 0x8, P4 ;  /* 0x000000080300780c */ /* 0x040fe20002784270 */
[----:B------:R-:W-:Y:S01]  /*5ba0*/  @P2 STG.E.U16 desc[UR38][R8.64+0xc2], R75 ;  /* 0x0000c24b08002986 */ /* 0x000fe2000c101526 */
[----:B------:R-:W-:Y:S02]  /*5bb0*/  F2FP.F16.F32.PACK_AB R77, RZ, R77 ;  /* 0x0000004dff4d723e */ /* 0x000fe400000000ff */
[C---:B------:R-:W-:Y:S01]  /*5bc0*/  ISETP.GT.AND P2, PT, R4.reuse, 0x71, PT ;  /* 0x000000710400780c */ /* 0x040fe20003f44270 */
[----:B------:R-:W-:Y:S01]  /*5bd0*/  @P5 STG.E.U16 desc[UR38][R6.64+0xd0], R76 ;  /* 0x0000d04c06005986 */ /* 0x000fe2000c101526 */
[----:B------:R-:W-:Y:S02]  /*5be0*/  ISETP.GT.AND P5, PT, R3, 0x8, P0 ;  /* 0x000000080300780c */ /* 0x000fe400007a4270 */
[C---:B------:R-:W-:Y:S01]  /*5bf0*/  ISETP.GT.AND P1, PT, R4.reuse, 0x78, PT ;  /* 0x000000780400780c */ /* 0x040fe20003f24270 */
[----:B------:R-:W-:Y:S01]  /*5c00*/  @P3 STG.E.U16 desc[UR38][R6.64+0xd2], R77 ;  /* 0x0000d24d06003986 */ /* 0x000fe2000c101526 */
[----:B------:R-:W-:-:S02]  /*5c10*/  ISETP.GT.AND P3, PT, R4, 0x70, PT ;  /* 0x000000700400780c */ /* 0x000fc40003f64270 */
[----:B------:R-:W-:Y:S01]  /*5c20*/  ISETP.GT.AND P0, PT, R4, 0x79, PT ;  /* 0x000000790400780c */ /* 0x000fe20003f04270 */
[----:B------:R-:W-:Y:S01]  /*5c30*/  @P4 IMAD.MOV.U32 R4, RZ, RZ, R8 ;  /* 0x000000ffff044224 */ /* 0x000fe200078e0008 */
[----:B------:R-:W-:Y:S01]  /*5c40*/  F2FP.F16.F32.PACK_AB R78, RZ, R78 ;  /* 0x0000004eff4e723e */ /* 0x000fe200000000ff */
[----:B------:R-:W-:Y:S01]  /*5c50*/  @P4 IMAD.MOV.U32 R5, RZ, RZ, R9 ;  /* 0x000000ffff054224 */ /* 0x000fe200078e0009 */
[----:B------:R-:W-:Y:S02]  /*5c60*/  F2FP.F16.F32.PACK_AB R79, RZ, R79 ;  /* 0x0000004fff4f723e */ /* 0x000fe400000000ff */
[----:B------:R-:W-:Y:S02]  /*5c70*/  F2FP.F16.F32.PACK_AB R80, RZ, R80 ;  /* 0x00000050ff50723e */ /* 0x000fe400000000ff */
[----:B------:R0:W-:Y:S01]  /*5c80*/  @P4 STG.E.U16 desc[UR38][R4.64+0xd0], R78 ;  /* 0x0000d04e04004986 */ /* 0x0001e2000c101526 */
[----:B------:R-:W-:Y:S02]  /*5c90*/  ISETP.GT.AND P4, PT, R3, RZ, P2 ;  /* 0x000000ff0300720c */ /* 0x000fe40001784270 */
[----:B------:R-:W-:-:S02]  /*5ca0*/  F2FP.F16.F32.PACK_AB R81, RZ, R81 ;  /* 0x00000051ff51723e */ /* 0x000fc400000000ff */
[----:B------:R-:W-:Y:S02]  /*5cb0*/  ISETP.GT.AND P2, PT, R3, 0x8, P2 ;  /* 0x000000080300780c */ /* 0x000fe40001744270 */
[----:B------:R-:W-:Y:S02]  /*5cc0*/  F2FP.F16.F32.PACK_AB R82, RZ, R82 ;  /* 0x00000052ff52723e */ /* 0x000fe400000000ff */
[----:B------:R-:W-:Y:S02]  /*5cd0*/  F2FP.F16.F32.PACK_AB R83, RZ, R83 ;  /* 0x00000053ff53723e */ /* 0x000fe400000000ff */
[----:B------:R-:W-:Y:S01]  /*5ce0*/  F2FP.F16.F32.PACK_AB R84, RZ, R84 ;  /* 0x00000054ff54723e */ /* 0x000fe200000000ff */
[----:B0-----:R-:W-:Y:S01]  /*5cf0*/  @P5 IMAD.MOV.U32 R4, RZ, RZ, R8 ;  /* 0x000000ffff045224 */ /* 0x001fe200078e0008 */
[----:B------:R-:W-:Y:S01]  /*5d00*/  F2FP.F16.F32.PACK_AB R85, RZ, R85 ;  /* 0x00000055ff55723e */ /* 0x000fe200000000ff */
[----:B------:R-:W-:Y:S01]  /*5d10*/  @P5 IMAD.MOV.U32 R5, RZ, RZ, R9 ;  /* 0x000000ffff055224 */ /* 0x000fe200078e0009 */
[----:B------:R-:W-:-:S02]  /*5d20*/  F2FP.F16.F32.PACK_AB R86, RZ, R86 ;  /* 0x00000056ff56723e */ /* 0x000fc400000000ff */
[----:B------:R-:W-:Y:S02]  /*5d30*/  F2FP.F16.F32.PACK_AB R87, RZ, R87 ;  /* 0x00000057ff57723e */ /* 0x000fe400000000ff */
[----:B------:R0:W-:Y:S01]  /*5d40*/  @P5 STG.E.U16 desc[UR38][R4.64+0xd2], R79 ;  /* 0x0000d24f04005986 */ /* 0x0001e2000c101526 */
[C---:B------:R-:W-:Y:S02]  /*5d50*/  ISETP.GT.AND P5, PT, R3.reuse, RZ, P3 ;  /* 0x000000ff0300720c */ /* 0x040fe40001fa4270 */
[----:B------:R-:W-:-:S11]  /*5d60*/  ISETP.GT.AND P3, PT, R3, 0x8, P3 ;  /* 0x000000080300780c */ /* 0x000fd60001f64270 */
[----:B0-----:R-:W-:Y:S02]  /*5d70*/  @P5 IMAD.MOV.U32 R4, RZ, RZ, R6 ;  /* 0x000000ffff045224 */ /* 0x001fe400078e0006 */
[----:B------:R-:W-:-:S05]  /*5d80*/  @P5 IMAD.MOV.U32 R5, RZ, RZ, R7 ;  /* 0x000000ffff055224 */ /* 0x000fca00078e0007 */
[----:B------:R0:W-:Y:S01]  /*5d90*/  @P5 STG.E.U16 desc[UR38][R4.64+0xe0], R80 ;  /* 0x0000e05004005986 */ /* 0x0001e2000c101526 */
[C---:B------:R-:W-:Y:S02]  /*5da0*/  ISETP.GT.AND P5, PT, R3.reuse, RZ, P0 ;  /* 0x000000ff0300720c */ /* 0x040fe400007a4270 */
[----:B------:R-:W-:Y:S01]  /*5db0*/  ISETP.GT.AND P0, PT, R3, 0x8, P0 ;  /* 0x000000080300780c */ /* 0x000fe20000704270 */
[----:B0-----:R-:W-:Y:S02]  /*5dc0*/  @P4 IMAD.MOV.U32 R4, RZ, RZ, R6 ;  /* 0x000000ffff044224 */ /* 0x001fe400078e0006 */
[----:B------:R-:W-:-:S05]  /*5dd0*/  @P4 IMAD.MOV.U32 R5, RZ, RZ, R7 ;  /* 0x000000ffff054224 */ /* 0x000fca00078e0007 */
[----:B------:R0:W-:Y:S01]  /*5de0*/  @P4 STG.E.U16 desc[UR38][R4.64+0xe2], R81 ;  /* 0x0000e25104004986 */ /* 0x0001e2000c101526 */
[C---:B------:R-:W-:Y:S02]  /*5df0*/  ISETP.GT.AND P4, PT, R3.reuse, RZ, P1 ;  /* 0x000000ff0300720c */ /* 0x040fe40000f84270 */
[----:B------:R-:W-:Y:S01]  /*5e00*/  ISETP.GT.AND P1, PT, R3, 0x8, P1 ;  /* 0x000000080300780c */ /* 0x000fe20000f24270 */
[----:B0-----:R-:W-:Y:S02]  /*5e10*/  @P3 IMAD.MOV.U32 R4, RZ, RZ, R8 ;  /* 0x000000ffff043224 */ /* 0x001fe400078e0008 */
[----:B------:R-:W-:-:S05]  /*5e20*/  @P3 IMAD.MOV.U32 R5, RZ, RZ, R9 ;  /* 0x000000ffff053224 */ /* 0x000fca00078e0009 */
[----:B------:R0:W-:Y:S02]  /*5e30*/  @P3 STG.E.U16 desc[UR38][R4.64+0xe0], R82 ;  /* 0x0000e05204003986 */ /* 0x0001e4000c101526 */
[----:B0-----:R-:W-:Y:S02]  /*5e40*/  @P2 IMAD.MOV.U32 R4, RZ, RZ, R8 ;  /* 0x000000ffff042224 */ /* 0x001fe400078e0008 */
[----:B------:R-:W-:-:S05]  /*5e50*/  @P2 IMAD.MOV.U32 R5, RZ, RZ, R9 ;  /* 0x000000ffff052224 */ /* 0x000fca00078e0009 */
[----:B------:R0:W-:Y:S02]  /*5e60*/  @P2 STG.E.U16 desc[UR38][R4.64+0xe2], R83 ;  /* 0x0000e25304002986 */ /* 0x0001e4000c101526 */
[----:B0-----:R-:W-:Y:S02]  /*5e70*/  @P4 IMAD.MOV.U32 R4, RZ, RZ, R6 ;  /* 0x000000ffff044224 */ /* 0x001fe400078e0006 */
[----:B------:R-:W-:-:S05]  /*5e80*/  @P4 IMAD.MOV.U32 R5, RZ, RZ, R7 ;  /* 0x000000ffff054224 */ /* 0x000fca00078e0007 */
[----:B------:R0:W-:Y:S04]  /*5e90*/  @P4 STG.E.U16 desc[UR38][R4.64+0xf0], R84 ;  /* 0x0000f05404004986 */ /* 0x0001e8000c101526 */
[----:B------:R1:W-:Y:S01]  /*5ea0*/  @P5 STG.E.U16 desc[UR38][R6.64+0xf2], R85 ;  /* 0x0000f25506005986 */ /* 0x0003e2000c101526 */
[----:B0-----:R-:W-:Y:S02]  /*5eb0*/  @P1 IMAD.MOV.U32 R4, RZ, RZ, R8 ;  /* 0x000000ffff041224 */ /* 0x001fe400078e0008 */
[----:B------:R-:W-:-:S05]  /*5ec0*/  @P1 IMAD.MOV.U32 R5, RZ, RZ, R9 ;  /* 0x000000ffff051224 */ /* 0x000fca00078e0009 */
[----:B------:R1:W-:Y:S04]  /*5ed0*/  @P1 STG.E.U16 desc[UR38][R4.64+0xf0], R86 ;  /* 0x0000f05604001986 */ /* 0x0003e8000c101526 */
[----:B------:R1:W-:Y:S02]  /*5ee0*/  @P0 STG.E.U16 desc[UR38][R8.64+0xf2], R87 ;  /* 0x0000f25708000986 */ /* 0x0003e4000c101526 */
.L_x_154:
[----:B------:R-:W-:Y:S05]  /*5ef0*/  BSYNC B0 ;  /* 0x0000000000007941 */ /* 0x000fea0003800000 */
.L_x_28:
[----:B------:R-:W-:Y:S01]  /*5f00*/  IADD3 R16, P0, R16, UR36, RZ ;  /* 0x0000002410107c10 */ /* 0x000fe2000ff1e0ff */
[----:B------:R-:W-:Y:S01]  /*5f10*/  ULDC.64 UR4, c[0x0][0x650] ;  /* 0x0001940000047ab9 */ /* 0x000fe20000000a00 */
[----:B------:R-:W-:Y:S01]  /*5f20*/  PRMT R3, RZ, 0x7610, R3 ;  /* 0x00007610ff037816 */ /* 0x000fe20000000003 */
[----:B------:R-:W-:Y:S01]  /*5f30*/  IMAD.MOV.U32 R100, RZ, RZ, -0x1 ;  /* 0xffffffffff647424 */ /* 0x000fe200078e00ff */
[----:B------:R-:W-:Y:S01]  /*5f40*/  IADD3.X R17, R17, UR42, RZ, P0, !PT ;  /* 0x0000002a11117c10 */ /* 0x000fe200087fe4ff */
[----:B------:R-:W-:Y:S01]  /*5f50*/  IMAD.MOV.U32 R99, RZ, RZ, -0x1 ;  /* 0xffffffffff637424 */ /* 0x000fe200078e00ff */
[----:B------:R-:W-:-:S04]  /*5f60*/  ISETP.GE.U32.AND P0, PT, R16, UR4, PT ;  /* 0x0000000410007c0c */ /* 0x000fc8000bf06070 */
[----:B------:R-:W-:-:S13]  /*5f70*/  ISETP.GE.U32.AND.EX P0, PT, R17, UR5, PT, P0 ;  /* 0x0000000511007c0c */ /* 0x000fda000bf06100 */
[----:B------:R-:W-:Y:S05]  /*5f80*/  @P0 BRA `(.L_x_155) ;  /* 0x00000004004c0947 */ /* 0x000fea0003800000 */
[----:B------:R-:W0:Y:S01]  /*5f90*/  LDC.64 R10, c[0x0][0x628] ;  /* 0x00018a00ff0a7b82 */ /* 0x000e220000000a00 */
[----:B---3--:R-:W3:Y:S01]  /*5fa0*/  S2R R12, SR_CTAID.X ;  /* 0x00000000000c7919 */ /* 0x008ee20000002500 */
[----:B-12-4-:R-:W-:Y:S02]  /*5fb0*/  IMAD.MOV.U32 R8, RZ, RZ, R16 ;  /* 0x000000ffff087224 */ /* 0x016fe400078e0010 */
[----:B------:R-:W-:Y:S01]  /*5fc0*/  IMAD.MOV.U32 R9, RZ, RZ, R17 ;  /* 0x000000ffff097224 */ /* 0x000fe200078e0011 */
[----:B------:R-:W1:Y:S03]  /*5fd0*/  S2R R20, SR_CTAID.Y ;  /* 0x0000000000147919 */ /* 0x000e660000002600 */
[----:B------:R-:W2:Y:S08]  /*5fe0*/  LDC R0, c[0x0][0x630] ;  /* 0x00018c00ff007b82 */ /* 0x000eb00000000800 */
[----:B------:R-:W4:Y:S01]  /*5ff0*/  LDC.64 R14, c[0x0][0x620] ;  /* 0x00018800ff0e7b82 */ /* 0x000f220000000a00 */
[----:B0-----:R-:W-:-:S04]  /*6000*/  ISETP.NE.U32.AND P0, PT, R10, RZ, PT ;  /* 0x000000ff0a00720c */ /* 0x001fc80003f05070 */
[----:B------:R-:W-:-:S13]  /*6010*/  ISETP.NE.AND.EX P0, PT, R11, RZ, PT, P0 ;  /* 0x000000ff0b00720c */ /* 0x000fda0003f05300 */
[----:B-1234-:R-:W-:Y:S05]  /*6020*/  @!P0 BRA `(.L_x_156) ;  /* 0x0000000000288947 */ /* 0x01efea0003800000 */
        /* <DEDUP_REMOVED lines=10> */
.L_x_156:
[-CC-:B------:R-:W-:Y:S01]  /*60d0*/  SHF.R.U64 R99, R8, R0.reuse, R9.reuse ;  /* 0x0000000008637219 */ /* 0x180fe20000001209 */
[----:B------:R-:W0:Y:S01]  /*60e0*/  LDC.64 R26, c[0x0][0x640] ;  /* 0x00019000ff1a7b82 */ /* 0x000e220000000a00 */
[----:B------:R-:W-:Y:S01]  /*60f0*/  SHF.R.U32.HI R0, RZ, R0, R9 ;  /* 0x00000000ff007219 */ /* 0x000fe20000011609 */
[----:B------:R-:W-:Y:S01]  /*6100*/  ULDC UR4, c[0x0][0x150] ;  /* 0x0000540000047ab9 */ /* 0x000fe20000000800 */
[----:B------:R-:W-:Y:S02]  /*6110*/  IADD3 R3, P0, RZ, -R99, RZ ;  /* 0x80000063ff037210 */ /* 0x000fe40007f1e0ff */
[----:B------:R-:W-:-:S03]  /*6120*/  I2FP.F32.U32 R7, R12 ;  /* 0x0000000c00077245 */ /* 0x000fc60000201000 */
[----:B------:R-:W1:Y:S01]  /*6130*/  LDC R6, c[0x0][0x618] ;  /* 0x00018600ff067b82 */ /* 0x000e620000000800 */
[----:B------:R-:W-:Y:S02]  /*6140*/  IMAD.X R5, RZ, RZ, ~R0, P0 ;  /* 0x000000ffff057224 */ /* 0x000fe400000e0e00 */
[----:B------:R-:W-:Y:S01]  /*6150*/  FMUL R7, R7, UR4 ;  /* 0x0000000407077c20 */ /* 0x000fe20008400000 */
[----:B------:R-:W-:Y:S01]  /*6160*/  ULDC UR4, c[0x0][0x154] ;  /* 0x0000550000047ab9 */ /* 0x000fe20000000800 */
[-C--:B------:R-:W-:Y:S02]  /*6170*/  IMAD R0, R5, R14.reuse, RZ ;  /* 0x0000000e05007224 */ /* 0x080fe400078e02ff */
[C---:B------:R-:W-:Y:S01]  /*6180*/  IMAD.WIDE.U32 R4, R3.reuse, R14, R16 ;  /* 0x0000000e03047225 */ /* 0x040fe200078e0010 */
[----:B------:R-:W2:Y:S01]  /*6190*/  LDC R8, c[0x0][0x608] ;  /* 0x00018200ff087b82 */ /* 0x000ea20000000800 */
[----:B------:R-:W3:Y:S02]  /*61a0*/  F2I.U32.TRUNC.NTZ R7, R7 ;  /* 0x0000000700077305 */ /* 0x000ee4000020f000 */
[----:B------:R-:W-:Y:S01]  /*61b0*/  IMAD R3, R3, R15, R0 ;  /* 0x0000000f03037224 */ /* 0x000fe200078e0200 */
[----:B------:R-:W-:-:S03]  /*61c0*/  I2FP.F32.U32 R0, R20 ;  /* 0x0000001400007245 */ /* 0x000fc60000201000 */
[----:B------:R-:W-:Y:S01]  /*61d0*/  IMAD.IADD R3, R5, 0x1, R3 ;  /* 0x0000000105037824 */ /* 0x000fe200078e0203 */
[----:B------:R-:W4:Y:S01]  /*61e0*/  LDC R11, c[0x0][0x658] ;  /* 0x00019600ff0b7b82 */ /* 0x000f220000000800 */
[----:B0-----:R-:W-:-:S04]  /*61f0*/  ISETP.NE.U32.AND P0, PT, R26, RZ, PT ;  /* 0x000000ff1a00720c */ /* 0x001fc80003f05070 */
[----:B------:R-:W-:-:S03]  /*6200*/  ISETP.NE.AND.EX P0, PT, R27, RZ, PT, P0 ;  /* 0x000000ff1b00720c */ /* 0x000fc60003f05300 */
[----:B------:R-:W0:Y:S01]  /*6210*/  LDC R9, c[0x0][0x144] ;  /* 0x00005100ff097b82 */ /* 0x000e220000000800 */
[-C--:B-1----:R-:W-:Y:S01]  /*6220*/  SHF.R.U64 R10, R4, R6.reuse, R3 ;  /* 0x00000006040a7219 */ /* 0x082fe20000001203 */
[----:B---3--:R-:W-:Y:S01]  /*6230*/  IMAD.MOV R7, RZ, RZ, -R7 ;  /* 0x000000ffff077224 */ /* 0x008fe200078e0a07 */
[----:B------:R-:W-:Y:S01]  /*6240*/  SHF.R.U32.HI R3, RZ, R6, R3 ;  /* 0x00000006ff037219 */ /* 0x000fe20000011603 */
[----:B------:R-:W-:-:S04]  /*6250*/  FMUL R6, R0, UR4 ;  /* 0x0000000400067c20 */ /* 0x000fc80008400000 */
[----:B------:R-:W1:Y:S01]  /*6260*/  LDC R21, c[0x0][0x148] ;  /* 0x00005200ff157b82 */ /* 0x000e620000000800 */
[----:B------:R3:W0:Y:S01]  /*6270*/  F2I.U32.TRUNC.NTZ R14, R6 ;  /* 0x00000006000e7305 */ /* 0x000622000020f000 */
[-CC-:B--2---:R-:W-:Y:S02]  /*6280*/  SHF.R.U64 R13, R10, R8.reuse, R3.reuse ;  /* 0x000000080a0d7219 */ /* 0x184fe40000001203 */
[----:B------:R-:W-:-:S04]  /*6290*/  SHF.R.U32.HI R0, RZ, R8, R3 ;  /* 0x00000008ff007219 */ /* 0x000fc80000011603 */
[----:B-----5:R-:W2:Y:S01]  /*62a0*/  LDC R24, c[0x0][0x648] ;  /* 0x00019200ff187b82 */ /* 0x020ea20000000800 */
[-CC-:B----4-:R-:W-:Y:S02]  /*62b0*/  SHF.R.U64 R15, R13, R11.reuse, R0.reuse ;  /* 0x0000000b0d0f7219 */ /* 0x190fe40000001200 */
[----:B------:R-:W-:-:S03]  /*62c0*/  SHF.R.U32.HI R5, RZ, R11, R0 ;  /* 0x0000000bff057219 */ /* 0x000fc60000011600 */
[----:B------:R-:W-:Y:S02]  /*62d0*/  IMAD.MOV.U32 R4, RZ, RZ, R15 ;  /* 0x000000ffff047224 */ /* 0x000fe400078e000f */
[----:B------:R-:W4:Y:S01]  /*62e0*/  LDC R28, c[0x0][0x638] ;  /* 0x00018e00ff1c7b82 */ /* 0x000f220000000800 */
[----:B0-----:R-:W-:-:S07]  /*62f0*/  IMAD R25, R9, R7, R12 ;  /* 0x0000000709197224 */ /* 0x001fce00078e020c */
[----:B------:R-:W0:Y:S08]  /*6300*/  LDC R29, c[0x0][0x610] ;  /* 0x00018400ff1d7b82 */ /* 0x000e300000000800 */
[----:B------:R-:W0:Y:S01]  /*6310*/  LDC R30, c[0x0][0x600] ;  /* 0x00018000ff1e7b82 */ /* 0x000e220000000800 */
[----:B-123--:R-:W-:Y:S05]  /*6320*/  @!P0 BRA `(.L_x_157) ;  /* 0x0000000000288947 */ /* 0x00efea0003800000 */
        /* <DEDUP_REMOVED lines=10> */
.L_x_157:
[----:B------:R-:W-:Y:S01]  /*63d0*/  ISETP.NE.AND P0, PT, R2, 0x1, PT ;  /* 0x000000010200780c */ /* 0x000fe20003f05270 */
[----:B------:R-:W-:Y:S01]  /*63e0*/  IMAD.MOV R14, RZ, RZ, -R14 ;  /* 0x000000ffff0e7224 */ /* 0x000fe200078e0a0e */
[----:B------:R-:W-:Y:S02]  /*63f0*/  SHF.R.U64 R0, R4, R24, R5 ;  /* 0x0000001804007219 */ /* 0x000fe40000001205 */
[----:B------:R-:W-:Y:S02]  /*6400*/  LOP3.LUT R3, R13, R96, RZ, 0xc0, !PT ;  /* 0x000000600d037212 */ /* 0x000fe400078ec0ff */
[----:B------:R-:W-:Y:S01]  /*6410*/  LOP3.LUT R10, R10, R95, RZ, 0xc0, !PT ;  /* 0x0000005f0a0a7212 */ /* 0x000fe200078ec0ff */
[----:B------:R-:W-:Y:S02]  /*6420*/  IMAD.MOV R4, RZ, RZ, -R0 ;  /* 0x000000ffff047224 */ /* 0x000fe400078e0a00 */
[----:B------:R-:W-:Y:S02]  /*6430*/  IMAD R0, R90, R0, R3 ;  /* 0x000000005a007224 */ /* 0x000fe400078e0203 */
[----:B----4-:R-:W-:-:S02]  /*6440*/  IMAD R3, R4, R28, R15 ;  /* 0x0000001c04037224 */ /* 0x010fc400078e020f */
[----:B------:R-:W-:Y:S02]  /*6450*/  @P0 IMAD R25, R21, R14, R20 ;  /* 0x0000000e15190224 */ /* 0x000fe400078e0214 */
[----:B0-----:R-:W-:Y:S02]  /*6460*/  IMAD R5, R3, R30, R10 ;  /* 0x0000001e03057224 */ /* 0x001fe400078e020a */
[----:B------:R-:W-:Y:S02]  /*6470*/  IMAD R0, R0, R29, R25 ;  /* 0x0000001d00007224 */ /* 0x000fe400078e0219 */
[----:B------:R-:W-:-:S03]  /*6480*/  IMAD.MOV.U32 R4, RZ, RZ, 0x1 ;  /* 0x00000001ff047424 */ /* 0x000fc600078e00ff */
[----:B------:R-:W-:Y:S02]  /*6490*/  SEL R100, R5, R0, !P0 ;  /* 0x0000000005647207 */ /* 0x000fe40004000000 */
[----:B------:R-:W-:Y:S02]  /*64a0*/  PRMT R3, R4, 0x7610, R3 ;  /* 0x0000761004037816 */ /* 0x000fe40000000003 */
[----:B------:R-:W-:-:S07]  /*64b0*/  SEL R0, R0, R5, !P0 ;  /* 0x0000000500007207 */ /* 0x000fce0004000000 */
.L_x_155:
[----:B------:R-:W-:Y:S01]  /*64c0*/  LOP3.LUT P0, RZ, R3, 0xff, RZ, 0xc0, !PT ;  /* 0x000000ff03ff7812 */ /* 0x000fe2000780c0ff */
[----:B------:R-:W-:Y:S01]  /*64d0*/  UIMAD.WIDE.U32 UR4, UR41, -0x33333333, URZ ;  /* 0xcccccccd290478a5 */ /* 0x000fe2000f8e003f */
[----:B------:R-:W-:-:S03]  /*64e0*/  IMAD.MOV.U32 R101, RZ, RZ, R0 ;  /* 0x000000ffff657224 */ /* 0x000fc600078e0000 */
[----:B------:R-:W-:-:S04]  /*64f0*/  USHF.R.U32.HI UR4, URZ, 0x2, UR5 ;  /* 0x000000023f047899 */ /* 0x000fc80008011605 */
[----:B------:R-:W-:-:S04]  /*6500*/  UIMAD UR41, UR4, -0x5, UR41 ;  /* 0xfffffffb042978a4 */ /* 0x000fc8000f8e0229 */
[----:B------:R-:W-:Y:S08]  /*6510*/  @P0 BRA `(.L_x_158) ;  /* 0xffffffac00300947 */ /* 0x000ff0000383ffff */
[----:B------:R-:W-:Y:S05]  /*6520*/  EXIT ;  /* 0x000000000000794d */ /* 0x000fea0003800000 */
.L_x_3:
        /* <DEDUP_REMOVED lines=26> */
.L_x_160:
[--C-:B------:R-:W-:Y:S01]  /*66d0*/  SHF.R.U64 R14, R12, R20, R13.reuse ;  /* 0x000000140c0e7219 */ /* 0x100fe2000000120d */
[----:B------:R-:W0:Y:S01]  /*66e0*/  LDC R24, c[0x0][0x618] ;  /* 0x00018600ff187b82 */ /* 0x000e220000000800 */
[----:B------:R-:W-:Y:S01]  /*66f0*/  I2FP.F32.U32 R8, R6 ;  /* 0x0000000600087245 */ /* 0x000fe20000201000 */
[----:B------:R-:W-:Y:S01]  /*6700*/  ULDC UR4, c[0x0][0x150] ;  /* 0x0000540000047ab9 */ /* 0x000fe20000000800 */
[----:B------:R-:W-:Y:S02]  /*6710*/  SHF.R.U32.HI R7, RZ, R20, R13 ;  /* 0x00000014ff077219 */ /* 0x000fe4000001160d */
[----:B------:R-:W-:Y:S01]  /*6720*/  IADD3 R11, P0, RZ, -R14, RZ ;  /* 0x8000000eff0b7210 */ /* 0x000fe20007f1e0ff */
[----:B------:R-:W-:Y:S01]  /*6730*/  FMUL R13, R8, UR4 ;  /* 0x00000004080d7c20 */ /* 0x000fe20008400000 */
[----:B------:R-:W-:Y:S01]  /*6740*/  ULDC UR4, c[0x0][0x154] ;  /* 0x0000550000047ab9 */ /* 0x000fe20000000800 */
[----:B------:R-:W1:Y:S02]  /*6750*/  LDC.64 R26, c[0x0][0x640] ;  /* 0x00019000ff1a7b82 */ /* 0x000e640000000a00 */
[----:B------:R-:W-:-:S02]  /*6760*/  IMAD.X R7, RZ, RZ, ~R7, P0 ;  /* 0x000000ffff077224 */ /* 0x000fc400000e0e07 */
[----:B------:R-:W2:Y:S01]  /*6770*/  F2I.U32.TRUNC.NTZ R13, R13 ;  /* 0x0000000d000d7305 */ /* 0x000ea2000020f000 */
[----:B------:R-:W-:-:S03]  /*6780*/  IMAD.WIDE.U32 R8, R11, R22, R16 ;  /* 0x000000160b087225 */ /* 0x000fc600078e0010 */
[----:B------:R-:W3:Y:S01]  /*6790*/  LDC R15, c[0x0][0x144] ;  /* 0x00005100ff0f7b82 */ /* 0x000ee20000000800 */
[----:B------:R-:W-:-:S04]  /*67a0*/  IMAD R10, R7, R22, RZ ;  /* 0x00000016070a7224 */ /* 0x000fc800078e02ff */
[----:B------:R-:W-:Y:S02]  /*67b0*/  IMAD R7, R11, R23, R10 ;  /* 0x000000170b077224 */ /* 0x000fe400078e020a */
[----:B------:R-:W-:Y:S01]  /*67c0*/  IMAD.MOV.U32 R10, RZ, RZ, -0x1 ;  /* 0xffffffffff0a7424 */ /* 0x000fe200078e00ff */
[----:B------:R-:W4:Y:S01]  /*67d0*/  LDC R20, c[0x0][0x608] ;  /* 0x00018200ff147b82 */ /* 0x000f220000000800 */
[----:B------:R-:W-:Y:S01]  /*67e0*/  IMAD.IADD R7, R9, 0x1, R7 ;  /* 0x0000000109077824 */ /* 0x000fe200078e0207 */
[----:B------:R-:W-:-:S04]  /*67f0*/  I2FP.F32.U32 R9, R5 ;  /* 0x0000000500097245 */ /* 0x000fc80000201000 */
[-C--:B0-----:R-:W-:Y:S01]  /*6800*/  SHF.R.U64 R12, R8, R24.reuse, R7 ;  /* 0x00000018080c7219 */ /* 0x081fe20000001207 */
[----:B--2---:R-:W-:Y:S01]  /*6810*/  IMAD.MOV R8, RZ, RZ, -R13 ;  /* 0x000000ffff087224 */ /* 0x004fe200078e0a0d */
[----:B------:R-:W0:Y:S01]  /*6820*/  LDC R11, c[0x0][0x658] ;  /* 0x00019600ff0b7b82 */ /* 0x000e220000000800 */
[----:B-1----:R-:W-:Y:S01]  /*6830*/  ISETP.NE.U32.AND P0, PT, R26, RZ, PT ;  /* 0x000000ff1a00720c */ /* 0x002fe20003f05070 */
[----:B------:R-:W-:Y:S01]  /*6840*/  FMUL R9, R9, UR4 ;  /* 0x0000000409097c20 */ /* 0x000fe20008400000 */
[----:B------:R-:W-:Y:S02]  /*6850*/  SHF.R.U32.HI R7, RZ, R24, R7 ;  /* 0x00000018ff077219 */ /* 0x000fe40000011607 */
[----:B------:R-:W-:-:S03]  /*6860*/  ISETP.NE.AND.EX P0, PT, R27, RZ, PT, P0 ;  /* 0x000000ff1b00720c */ /* 0x000fc60003f05300 */
[----:B------:R-:W1:Y:S01]  /*6870*/  LDC R22, c[0x0][0x148] ;  /* 0x00005200ff167b82 */ /* 0x000e620000000800 */
[----:B---3--:R-:W-:Y:S02]  /*6880*/  IMAD R23, R15, R8, R6 ;  /* 0x000000080f177224 */ /* 0x008fe400078e0206 */
[----:B------:R-:W-:-:S05]  /*6890*/  IMAD.MOV.U32 R8, RZ, RZ, 0x1 ;  /* 0x00000001ff087424 */ /* 0x000fca00078e00ff */
[----:B------:R-:W2:Y:S01]  /*68a0*/  LDC R21, c[0x0][0x600] ;  /* 0x00018000ff157b82 */ /* 0x000ea20000000800 */
[-CC-:B----4-:R-:W-:Y:S02]  /*68b0*/  SHF.R.U64 R15, R12, R20.reuse, R7.reuse ;  /* 0x000000140c0f7219 */ /* 0x190fe40000001207 */
[----:B------:R-:W-:Y:S02]  /*68c0*/  SHF.R.U32.HI R6, RZ, R20, R7 ;  /* 0x00000014ff067219 */ /* 0x000fe40000011607 */
[----:B------:R3:W4:Y:S03]  /*68d0*/  F2I.U32.TRUNC.NTZ R20, R9 ;  /* 0x0000000900147305 */ /* 0x000726000020f000 */
[----:B------:R-:W1:Y:S01]  /*68e0*/  LDC R25, c[0x0][0x648] ;  /* 0x00019200ff197b82 */ /* 0x000e620000000800 */
[-C--:B0-----:R-:W-:Y:S02]  /*68f0*/  SHF.R.U64 R19, R15, R11.reuse, R6 ;  /* 0x0000000b0f137219 */ /* 0x081fe40000001206 */
[----:B------:R-:W-:-:S02]  /*6900*/  SHF.L.U32 R10, R10, R11, RZ ;  /* 0x0000000b0a0a7219 */ /* 0x000fc400000006ff */
[-C--:B------:R-:W-:Y:S01]  /*6910*/  SHF.R.U32.HI R7, RZ, R11.reuse, R6 ;  /* 0x0000000bff077219 */ /* 0x080fe20000011606 */
[----:B------:R-:W-:Y:S01]  /*6920*/  IMAD.MOV.U32 R6, RZ, RZ, R19 ;  /* 0x000000ffff067224 */ /* 0x000fe200078e0013 */
[----:B------:R-:W-:Y:S01]  /*6930*/  SHF.L.U32 R24, R8, R11, RZ ;  /* 0x0000000b08187219 */ /* 0x000fe200000006ff */
[----:B------:R-:W0:Y:S01]  /*6940*/  LDC R28, c[0x0][0x638] ;  /* 0x00018e00ff1c7b82 */ /* 0x000e220000000800 */
[----:B------:R-:W-:-:S07]  /*6950*/  LOP3.LUT R30, RZ, R10, RZ, 0x33, !PT ;  /* 0x0000000aff1e7212 */ /* 0x000fce00078e33ff */
[----:B------:R-:W0:Y:S01]  /*6960*/  LDC R29, c[0x0][0x610] ;  /* 0x00018400ff1d7b82 */ /* 0x000e220000000800 */
[----:B---34-:R-:W-:Y:S05]  /*6970*/  @!P0 BRA `(.L_x_161) ;  /* 0x0000000000288947 */ /* 0x018fea0003800000 */
[----:B------:R-:W3:Y:S02]  /*6980*/  LDC R6, c[0x0][0x64c] ;  /* 0x00019300ff067b82 */ /* 0x000ee40000000800 */
[----:B---3--:R-:W-:-:S05]  /*6990*/  IADD3 R11, P0, R19, R6, RZ ;  /* 0x00000006130b7210 */ /* 0x008fca0007f1e0ff */
        /* <DEDUP_REMOVED lines=8> */
.L_x_161:
[----:B------:R-:W-:Y:S01]  /*6a20*/  ISETP.NE.AND P0, PT, R2, 0x1, PT ;  /* 0x000000010200780c */ /* 0x000fe20003f05270 */
[----:B--2---:R-:W-:Y:S01]  /*6a30*/  VIADD R9, R21, 0xffffffff ;  /* 0xffffffff15097836 */ /* 0x004fe20000000000 */
[----:B-1----:R-:W-:Y:S01]  /*6a40*/  SHF.R.U64 R7, R6, R25, R7 ;  /* 0x0000001906077219 */ /* 0x002fe20000001207 */
[----:B------:R-:W-:Y:S01]  /*6a50*/  IMAD.MOV R20, RZ, RZ, -R20 ;  /* 0x000000ffff147224 */ /* 0x000fe200078e0a14 */
[----:B------:R-:W-:Y:S02]  /*6a60*/  LOP3.LUT R6, R15, R30, RZ, 0xc0, !PT ;  /* 0x0000001e0f067212 */ /* 0x000fe400078ec0ff */
[----:B------:R-:W-:Y:S01]  /*6a70*/  LOP3.LUT R12, R12, R9, RZ, 0xc0, !PT ;  /* 0x000000090c0c7212 */ /* 0x000fe200078ec0ff */
[----:B------:R-:W-:Y:S02]  /*6a80*/  IMAD.MOV R8, RZ, RZ, -R7 ;  /* 0x000000ffff087224 */ /* 0x000fe400078e0a07 */
[----:B------:R-:W-:Y:S02]  /*6a90*/  IMAD R6, R24, R7, R6 ;  /* 0x0000000718067224 */ /* 0x000fe400078e0206 */
[----:B------:R-:W-:-:S02]  /*6aa0*/  IMAD.MOV.U32 R9, RZ, RZ, 0x1 ;  /* 0x00000001ff097424 */ /* 0x000fc400078e00ff */
[----:B------:R-:W-:Y:S02]  /*6ab0*/  @P0 IMAD R23, R22, R20, R5 ;  /* 0x0000001416170224 */ /* 0x000fe400078e0205 */
[----:B0-----:R-:W-:Y:S02]  /*6ac0*/  IMAD R5, R8, R28, R19 ;  /* 0x0000001c08057224 */ /* 0x001fe400078e0213 */
[----:B------:R-:W-:Y:S02]  /*6ad0*/  IMAD R19, R6, R29, R23 ;  /* 0x0000001d06137224 */ /* 0x000fe400078e0217 */
[----:B------:R-:W-:Y:S02]  /*6ae0*/  IMAD R6, R5, R21, R12 ;  /* 0x0000001505067224 */ /* 0x000fe400078e020c */
[----:B------:R-:W-:-:S03]  /*6af0*/  IMAD.MOV.U32 R8, RZ, RZ, R14 ;  /* 0x000000ffff087224 */ /* 0x000fc600078e000e */
[----:B------:R-:W-:Y:S02]  /*6b00*/  SEL R20, R6, R19, !P0 ;  /* 0x0000001306147207 */ /* 0x000fe40004000000 */
[----:B------:R-:W-:-:S07]  /*6b10*/  SEL R19, R19, R6, !P0 ;  /* 0x0000000613137207 */ /* 0x000fce0004000000 */
.L_x_159:
[----:B------:R-:W-:-:S08]  /*6b20*/  NOP ;  /* 0x0000000000007918 */ /* 0x000fd00000000000 */
[----:B------:R-:W0:-:S00]  /*6b30*/  USETMAXREG.DEALLOC.CTAPOOL 0x28 ;  /* 0x00000028000079c8 */ /* 0x000e0000080e0500 */
[----:B0-----:R-:W-:-:S13]  /*6b40*/  ISETP.NE.AND P0, PT, R0, RZ, PT ;  /* 0x000000ff0000720c */ /* 0x001fda0003f05270 */
[----:B------:R-:W-:Y:S05]  /*6b50*/  @P0 EXIT ;  /* 0x000000000000094d */ /* 0x000fea0003800000 */
[----:B------:R-:W-:Y:S01]  /*6b60*/  LOP3.LUT P0, RZ, R9, 0xff, RZ, 0xc0, !PT ;  /* 0x000000ff09ff7812 */ /* 0x000fe2000780c0ff */
[----:B------:R-:W-:Y:S02]  /*6b70*/  IMAD.MOV.U32 R0, RZ, RZ, 0x1 ;  /* 0x00000001ff007424 */ /* 0x000fe400078e00ff */
[----:B------:R-:W-:-:S10]  /*6b80*/  IMAD.MOV.U32 R12, RZ, RZ, RZ ;  /* 0x000000ffff0c7224 */ /* 0x000fd400078e00ff */
[----:B------:R-:W-:Y:S05]  /*6b90*/  @!P0 BRA `(.L_x_162) ;  /* 0x0000000c002c8947 */ /* 0x000fea0003800000 */
[----:B------:R-:W0:Y:S01]  /*6ba0*/  LDC R0, c[0x0][0x28c] ;  /* 0x0000a300ff007b82 */ /* 0x000e220000000800 */
[----:B------:R-:W-:Y:S01]  /*6bb0*/  LOP3.LUT P0, RZ, R3, 0x1f, RZ, 0xc0, !PT ;  /* 0x0000001f03ff7812 */ /* 0x000fe2000780c0ff */
[----:B------:R-:W-:Y:S01]  /*6bc0*/  ULDC UR5, c[0x0][0x658] ;  /* 0x0001960000057ab9 */ /* 0x000fe20000000800 */
[----:B------:R-:W-:Y:S01]  /*6bd0*/  UMOV UR6, 0xffffffff ;  /* 0xffffffff00067882 */ /* 0x000fe20000000000 */
[----:B------:R-:W-:Y:S01]  /*6be0*/  BSSY B0, `(.L_x_162) ;  /* 0x00000c6000007945 */ /* 0x000fe20003800000 */
[----:B------:R-:W-:Y:S01]  /*6bf0*/  USHF.L.U32 UR6, UR6, UR5, URZ ;  /* 0x0000000506067299 */ /* 0x000fe2000800063f */
[C---:B------:R-:W-:Y:S01]  /*6c00*/  ISETP.NE.AND P2, PT, R4.reuse, RZ, PT ;  /* 0x000000ff0400720c */ /* 0x040fe20003f45270 */
[----:B------:R-:W-:Y:S01]  /*6c10*/  IMAD.MOV.U32 R13, RZ, RZ, 0x1 ;  /* 0x00000001ff0d7424 */ /* 0x000fe200078e00ff */
[----:B------:R-:W-:Y:S01]  /*6c20*/  ISETP.NE.OR P0, PT, R4, RZ, !P0 ;  /* 0x000000ff0400720c */ /* 0x000fe20004705670 */
[----:B------:R-:W-:Y:S01]  /*6c30*/  IMAD.MOV.U32 R12, RZ, RZ, RZ ;  /* 0x000000ffff0c7224 */ /* 0x000fe200078e00ff */
[----:B------:R-:W-:Y:S01]  /*6c40*/  LOP3.LUT R11, R18, 0x2, RZ, 0xfc, !PT ;  /* 0x00000002120b7812 */ /* 0x000fe200078efcff */
[----:B------:R-:W-:Y:S01]  /*6c50*/  ULDC UR4, c[0x0][0x600] ;  /* 0x0001800000047ab9 */ /* 0x000fe20000000800 */
[----:B------:R-:W-:Y:S01]  /*6c60*/  UMOV UR7, 0x1 ;  /* 0x0000000100077882 */ /* 0x000fe20000000000 */
[----:B------:R-:W-:-:S02]  /*6c70*/  UIADD3 UR13, UR4, -0x1, URZ ;  /* 0xffffffff040d7890 */ /* 0x000fc4000fffe03f */
[----:B------:R-:W-:Y:S02]  /*6c80*/  USHF.L.U32 UR15, UR7, UR5, URZ ;  /* 0x00000005070f7299 */ /* 0x000fe4000800063f */
[----:B------:R-:W-:Y:S01]  /*6c90*/  ULOP3.LUT UR14, URZ, UR6, URZ, 0x33, !UPT ;  /* 0x000000063f0e7292 */ /* 0x000fe2000f8e333f */
[----:B------:R-:W-:Y:S01]  /*6ca0*/  ULDC.64 UR22, c[0x0][0x198] ;  /* 0x0000660000167ab9 */ /* 0x000fe20000000a00 */
[----:B0-----:R-:W-:-:S05]  /*6cb0*/  VIADD R0, R0, 0x3f ;  /* 0x0000003f00007836 */ /* 0x001fca0000000000 */
[----:B------:R-:W-:-:S04]  /*6cc0*/  SHF.R.S32.HI R3, RZ, 0x1f, R0 ;  /* 0x0000001fff037819 */ /* 0x000fc80000011400 */
[----:B------:R-:W-:Y:S01]  /*6cd0*/  LEA.HI R3, R3, R0, RZ, 0x6 ;  /* 0x0000000003037211 */ /* 0x000fe200078f30ff */
[----:B------:R-:W-:-:S03]  /*6ce0*/  IMAD.MOV.U32 R0, RZ, RZ, 0x1 ;  /* 0x00000001ff007424 */ /* 0x000fc600078e00ff */
[----:B------:R-:W-:-:S05]  /*6cf0*/  SHF.R.S32.HI R3, RZ, 0x6, R3 ;  /* 0x00000006ff037819 */ /* 0x000fca0000011403 */
[----:B------:R-:W-:-:S07]  /*6d00*/  VIADD R10, R3, 0x1 ;  /* 0x00000001030a7836 */ /* 0x000fce0000000000 */
.L_x_174:
[----:B------:R-:W-:-:S03]  /*6d10*/  UMOV UR4, 0xffffffff ;  /* 0xffffffff00047882 */ /* 0x000fc60000000000 */
[----:B------:R-:W-:Y:S05]  /*6d20*/  BRA.DIV UR4, `(.L_x_163) ;  /* 0x0000000e04d87947 */ /* 0x000fea000b800000 */
[----:B------:R-:W-:-:S13]  /*6d30*/  ELECT P6, URZ, PT ;  /* 0x00000000003f782f */ /* 0x000fda00038c0000 */
.L_x_186:
[----:B------:R-:W-:Y:S04]  /*6d40*/  BSSY B1, `(.L_x_164) ;  /* 0x000003e000017945 */ /* 0x000fe80003800000 */
[----:B------:R-:W-:Y:S05]  /*6d50*/  @!P6 BRA `(.L_x_165) ;  /* 0x0000000000f0e947 */ /* 0x000fea0003800000 */
[----:B------:R-:W0:Y:S02]  /*6d60*/  LDC R4, c[0x0][0x28c] ;  /* 0x0000a300ff047b82 */ /* 0x000e240000000800 */
[----:B0-----:R-:W-:-:S13]  /*6d70*/  ISETP.GE.AND P1, PT, R4, 0x1, PT ;  /* 0x000000010400780c */ /* 0x001fda0003f26270 */
[----:B------:R-:W-:Y:S05]  /*6d80*/  @!P1 BRA `(.L_x_165) ;  /* 0x0000000000e49947 */ /* 0x000fea0003800000 */
[----:B------:R-:W-:Y:S02]  /*6d90*/  IMAD.SHL.U32 R20, R20, 0x80, RZ ;  /* 0x0000008014147824 */ /* 0x000fe400078e00ff */
[----:B------:R-:W-:Y:S02]  /*6da0*/  IMAD.SHL.U32 R19, R19, 0x80, RZ ;  /* 0x0000008013137824 */ /* 0x000fe400078e00ff */
[----:B------:R-:W-:Y:S02]  /*6db0*/  IMAD.MOV.U32 R21, RZ, RZ, RZ ;  /* 0x000000ffff157224 */ /* 0x000fe400078e00ff */
[----:B------:R-:W-:Y:S02]  /*6dc0*/  IMAD.MOV.U32 R4, RZ, RZ, R10 ;  /* 0x000000ffff047224 */ /* 0x000fe400078e000a */
[----:B------:R-:W-:Y:S02]  /*6dd0*/  IMAD.MOV.U32 R5, RZ, RZ, R0 ;  /* 0x000000ffff057224 */ /* 0x000fe400078e0000 */
[----:B------:R-:W-:-:S02]  /*6de0*/  IMAD.MOV.U32 R6, RZ, RZ, R12 ;  /* 0x000000ffff067224 */ /* 0x000fc400078e000c */
[----:B------:R-:W-:-:S07]  /*6df0*/  VIADD R22, R20, 0x40 ;  /* 0x0000004014167836 */ /* 0x000fce0000000000 */
.L_x_169:
[----:B------:R-:W0:Y:S01]  /*6e00*/  S2R R14, SR_CgaCtaId ;  /* 0x00000000000e7919 */ /* 0x000e220000008800 */
[----:B------:R-:W-:Y:S01]  /*6e10*/  MOV R7, 0x400 ;  /* 0x0000040000077802 */ /* 0x000fe20000000f00 */
[----:B------:R-:W1:Y:S03]  /*6e20*/  @!P2 LDC R9, c[0x0][0x500] ;  /* 0x00014000ff09ab82 */ /* 0x000e660000000800 */
[----:B0-----:R-:W-:Y:S02]  /*6e30*/  LEA R15, R14, R7, 0x18 ;  /* 0x000000070e0f7211 */ /* 0x001fe400078ec0ff */
[----:B------:R-:W-:-:S03]  /*6e40*/  SHF.L.U32 R7, R5, 0x1f, RZ ;  /* 0x0000001f05077819 */ /* 0x000fc600000006ff */
[----:B------:R-:W-:-:S04]  /*6e50*/  IMAD R14, R6, 0x8, R15 ;  /* 0x00000008060e7824 */ /* 0x000fc800078e020f */
[----:B------:R-:W0:Y:S02]  /*6e60*/  SYNCS.PHASECHK.TRANS64.TRYWAIT P1, [R14+URZ+0x28], R7 ;  /* 0x000028070e0075a7 */ /* 0x000e24000802017f */
[----:B01----:R-:W-:Y:S05]  /*6e70*/  @!P1 BRA `(.L_x_166) ;  /* 0x0000000c00a49947 */ /* 0x003fea0003800000 */
.L_x_187:
[----:B0-----:R-:W-:Y:S01]  /*6e80*/  PRMT R7, R11, 0x9910, RZ ;  /* 0x000099100b077816 */ /* 0x001fe200000000ff */
[----:B------:R0:W-:Y:S03]  /*6e90*/  @!P2 SYNCS.ARRIVE.TRANS64 RZ, [R14+URZ], R9 ;  /* 0x000000090effa9a7 */ /* 0x0001e6000800003f */
[----:B------:R-:W-:-:S13]  /*6ea0*/  ISETP.NE.AND P1, PT, R7, 0x2, PT ;  /* 0x000000020700780c */ /* 0x000fda0003f25270 */
[----:B0-----:R-:W-:Y:S05]  /*6eb0*/  @P1 BRA `(.L_x_167) ;  /* 0x0000000000041947 */ /* 0x001fea0003800000 */
[----:B------:R-:W-:Y:S01]  /*6ec0*/  BPT.TRAP 0x1 ;  /* 0x000000040000795c */ /* 0x000fe20000300000 */
.L_x_167:
[----:B------:R-:W-:Y:S05]  /*6ed0*/  @P0 BRA `(.L_x_168) ;  /* 0x0000000000040947 */ /* 0x000fea0003800000 */
[----:B------:R-:W-:Y:S01]  /*6ee0*/  BPT.TRAP 0x1 ;  /* 0x000000040000795c */ /* 0x000fe20000300000 */
.L_x_168:
[----:B------:R-:W-:Y:S01]  /*6ef0*/  IMAD R15, R6, 0x4000, R15 ;  /* 0x00004000060f7824 */ /* 0x000fe200078e020f */
[----:B------:R-:W-:Y:S01]  /*6f00*/  R2UR UR27, R21 ;  /* 0x00000000151b72ca */ /* 0x000fe200000e0000 */
[----:B------:R-:W-:Y:S01]  /*6f10*/  VIADD R4, R4, 0xffffffff ;  /* 0xffffffff04047836 */ /* 0x000fe20000000000 */
[----:B------:R-:W-:Y:S01]  /*6f20*/  R2UR UR9, R14 ;  /* 0x000000000e0972ca */ /* 0x000fe200000e0000 */
[----:B------:R-:W-:Y:S01]  /*6f30*/  UIADD3 UR4, UP0, UR22, 0xf0, URZ ;  /* 0x000000f016047890 */ /* 0x000fe2000ff1e03f */
[----:B------:R-:W-:Y:S01]  /*6f40*/  R2UR UR16, R15 ;  /* 0x000000000f1072ca */ /* 0x000fe200000e0000 */
[----:B------:R-:W-:Y:S01]  /*6f50*/  UIADD3 UR30, UP1, UR22, 0x1f0, URZ ;  /* 0x000001f0161e7890 */ /* 0x000fe2000ff3e03f */
[----:B------:R-:W-:Y:S01]  /*6f60*/  R2UR UR12, R8 ;  /* 0x00000000080c72ca */ /* 0x000fe200000e0000 */
[----:B------:R-:W-:Y:S01]  /*6f70*/  UIADD3.X UR5, URZ, UR23, URZ, UP0, !UPT ;  /* 0x000000173f057290 */ /* 0x000fe200087fe43f */
[----:B------:R-:W-:Y:S01]  /*6f80*/  R2UR UR11, R19 ;  /* 0x00000000130b72ca */ /* 0x000fe200000e0000 */
[----:B------:R-:W-:Y:S01]  /*6f90*/  UIADD3.X UR31, URZ, UR23, URZ, UP1, !UPT ;  /* 0x000000173f1f7290 */ /* 0x000fe20008ffe43f */
[----:B------:R-:W-:Y:S01]  /*6fa0*/  R2UR UR26, R20 ;  /* 0x00000000141a72ca */ /* 0x000fe200000e0000 */
[----:B------:R-:W-:Y:S01]  /*6fb0*/  VIADD R6, R6, 0x1 ;  /* 0x0000000106067836 */ /* 0x000fe20000000000 */
[----:B------:R-:W-:Y:S01]  /*6fc0*/  R2UR UR18, R22 ;  /* 0x00000000161272ca */ /* 0x000fe200000e0000 */
[----:B------:R-:W-:Y:S01]  /*6fd0*/  UMOV UR6, 0x0 ;  /* 0x0000000000067882 */ /* 0x000fe20000000000 */
[----:B------:R-:W-:Y:S01]  /*6fe0*/  ISETP.GT.AND P3, PT, R4, 0x1, PT ;  /* 0x000000010400780c */ /* 0x000fe20003f64270 */
[----:B------:R-:W-:Y:S01]  /*6ff0*/  UMOV UR7, 0x10000000 ;  /* 0x1000000000077882 */ /* 0x000fe20000000000 */
[C---:B------:R-:W-:Y:S01]  /*7000*/  ISETP.NE.AND P1, PT, R6.reuse, 0x5, PT ;  /* 0x000000050600780c */ /* 0x040fe20003f25270 */
[----:B------:R-:W-:Y:S01]  /*7010*/  UIADD3 UR8, UR16, 0x100, URZ ;  /* 0x0000010010087890 */ /* 0x000fe2000fffe03f */
[----:B------:R-:W-:Y:S01]  /*7020*/  VIADD R21, R21, 0x40 ;  /* 0x0000004015157836 */ /* 0x000fe20000000000 */
[----:B------:R-:W-:Y:S01]  /*7030*/  UIADD3 UR24, UR16, 0x14100, URZ ;  /* 0x0001410010187890 */ /* 0x000fe2000fffe03f */
[----:B------:R-:W-:Y:S01]  /*7040*/  SEL R14, RZ, 0x1, P1 ;  /* 0x00000001ff0e7807 */ /* 0x000fe20000800000 */
[----:B------:R-:W-:Y:S01]  /*7050*/  UIADD3 UR16, UR16, 0x16100, URZ ;  /* 0x0001610010107890 */ /* 0x000fe2000fffe03f */
[----:B------:R-:W-:Y:S01]  /*7060*/  SEL R6, R6, RZ, P1 ;  /* 0x000000ff06067207 */ /* 0x000fe20000800000 */
[----:B------:R-:W-:Y:S01]  /*7070*/  UMOV UR10, UR27 ;  /* 0x0000001b000a7c82 */ /* 0x000fe20008000000 */
[----:B------:R-:W-:Y:S01]  /*7080*/  UMOV UR25, UR9 ;  /* 0x0000000900197c82 */ /* 0x000fe20008000000 */
[----:B------:R-:W-:Y:S01]  /*7090*/  UMOV UR28, UR12 ;  /* 0x0000000c001c7c82 */ /* 0x000fe20008000000 */
[----:B------:R-:W-:Y:S01]  /*70a0*/  UMOV UR17, UR9 ;  /* 0x0000000900117c82 */ /* 0x000fe20008000000 */
[----:B------:R-:W-:Y:S01]  /*70b0*/  UMOV UR19, UR27 ;  /* 0x0000001b00137c82 */ /* 0x000fe20008000000 */
[----:B------:R0:W-:Y:S01]  /*70c0*/  UTMALDG.3D [UR8], [UR4], desc[UR6] ;  /* 0x00000608040075b4 */ /* 0x0001e20008011000 */
[----:B------:R-:W-:Y:S01]  /*70d0*/  UMOV UR20, UR12 ;  /* 0x0000000c00147c82 */ /* 0x000fe20008000000 */
[----:B------:R-:W-:Y:S01]  /*70e0*/  LOP3.LUT R5, R5, R14, RZ, 0x3c, !PT ;  /* 0x0000000e05057212 */ /* 0x000fe200078e3cff */
[----:B------:R0:W-:Y:S01]  /*70f0*/  UTMALDG.3D [UR24], [UR30], desc[UR6] ;  /* 0x000006181e0075b4 */ /* 0x0001e20008011000 */
[----:B------:R0:W-:Y:S02]  /*7100*/  UTMALDG.3D [UR16], [UR30], desc[UR6] ;  /* 0x000006101e0075b4 */ /* 0x0001e40008011000 */
[----:B0-----:R-:W-:Y:S05]  /*7110*/  @P3 BRA `(.L_x_169) ;  /* 0xfffffffc00383947 */ /* 0x001fea000383ffff */
.L_x_165:
[----:B------:R-:W-:Y:S05]  /*7120*/  BSYNC B1 ;  /* 0x0000000000017941 */ /* 0x000fea0003800000 */
.L_x_164:
[----:B------:R-:W-:Y:S01]  /*7130*/  LOP3.LUT P3, RZ, R13, 0xff, RZ, 0xc0, !PT ;  /* 0x000000ff0dff7812 */ /* 0x000fe2000786c0ff */
[----:B------:R-:W-:Y:S01]  /*7140*/  IMAD.IADD R12, R3, 0x1, R12 ;  /* 0x00000001030c7824 */ /* 0x000fe200078e020c */
[----:B------:R-:W-:Y:S01]  /*7150*/  IADD3 R16, P4, R16, UR36, RZ ;  /* 0x0000002410107c10 */ /* 0x000fe2000ff9e0ff */
[----:B------:R-:W-:Y:S01]  /*7160*/  ULDC.64 UR4, c[0x0][0x650] ;  /* 0x0001940000047ab9 */ /* 0x000fe20000000a00 */
[----:B------:R-:W-:Y:S01]  /*7170*/  BSSY B1, `(.L_x_170) ;  /* 0x000006a000017945 */ /* 0x000fe20003800000 */
[----:B------:R-:W-:Y:S01]  /*7180*/  IMAD.MOV.U32 R19, RZ, RZ, -0x1 ;  /* 0xffffffffff137424 */ /* 0x000fe200078e00ff */
[----:B------:R-:W-:Y:S01]  /*7190*/  ISETP.GT.U32.AND P1, PT, R12, 0x4, PT ;  /* 0x000000040c00780c */ /* 0x000fe20003f24070 */
[----:B------:R-:W-:Y:S01]  /*71a0*/  IMAD.MOV.U32 R20, RZ, RZ, -0x1 ;  /* 0xffffffffff147424 */ /* 0x000fe200078e00ff */
[----:B------:R-:W-:Y:S01]  /*71b0*/  IADD3.X R17, R17, UR42, RZ, P4, !PT ;  /* 0x0000002a11117c10 */ /* 0x000fe2000a7fe4ff */
[----:B------:R-:W-:Y:S01]  /*71c0*/  IMAD.MOV.U32 R8, RZ, RZ, -0x1 ;  /* 0xffffffffff087424 */ /* 0x000fe200078e00ff */
[----:B------:R-:W-:-:S02]  /*71d0*/  ISETP.LT.U32.AND P1, PT, R3, 0x5, P1 ;  /* 0x000000050300780c */ /* 0x000fc40000f21070 */
[----:B------:R-:W-:Y:S01]  /*71e0*/  PRMT R13, RZ, 0x7610, R13 ;  /* 0x00007610ff0d7816 */ /* 0x000fe2000000000d */
[----:B------:R-:W0:Y:S01]  /*71f0*/  @P3 S2R R5, SR_CgaCtaId ;  /* 0x0000000000053919 */ /* 0x000e220000008800 */
[----:B------:R-:W-:-:S04]  /*7200*/  @P3 MOV R4, 0x400 ;  /* 0x0000040000043802 */ /* 0x000fc80000000f00 */
[----:B0-----:R-:W-:Y:S01]  /*7210*/  @P3 LEA R6, R5, R4, 0x18 ;  /* 0x0000000405063211 */ /* 0x001fe200078ec0ff */
[----:B------:R-:W-:-:S03]  /*7220*/  IMAD.WIDE.U32 R4, R12, -0x33333333, RZ ;  /* 0xcccccccd0c047825 */ /* 0x000fc600078e00ff */
[----:B------:R0:W-:Y:S01]  /*7230*/  @P3 SYNCS.ARRIVE.TRANS64.A1T0 RZ, [R6+URZ+0x68], RZ ;  /* 0x000068ff06ff39a7 */ /* 0x0001e2000810003f */
[----:B------:R-:W-:Y:S02]  /*7240*/  ISETP.GE.U32.AND P3, PT, R3, 0x5, PT ;  /* 0x000000050300780c */ /* 0x000fe40003f66070 */
[----:B------:R-:W-:Y:S02]  /*7250*/  SHF.R.U32.HI R7, RZ, 0x2, R5 ;  /* 0x00000002ff077819 */ /* 0x000fe40000011605 */
[----:B------:R-:W-:Y:S02]  /*7260*/  SEL R5, RZ, 0x1, !P1 ;  /* 0x00000001ff057807 */ /* 0x000fe40004800000 */
[----:B------:R-:W-:Y:S01]  /*7270*/  ISETP.GE.U32.AND P1, PT, R16, UR4, PT ;  /* 0x0000000410007c0c */ /* 0x000fe2000bf26070 */
[----:B------:R-:W-:Y:S01]  /*7280*/  IMAD R12, R7, -0x5, R12 ;  /* 0xfffffffb070c7824 */ /* 0x000fe200078e020c */
[----:B------:R-:W-:Y:S02]  /*7290*/  LOP3.LUT R0, R0, R5, RZ, 0x3c, !PT ;  /* 0x0000000500007212 */ /* 0x000fe400078e3cff */
[----:B------:R-:W-:-:S02]  /*72a0*/  ISETP.GE.U32.AND.EX P1, PT, R17, UR5, PT, P1 ;  /* 0x0000000511007c0c */ /* 0x000fc4000bf26110 */
[----:B------:R-:W-:Y:S02]  /*72b0*/  PRMT R4, RZ, 0x7610, R4 ;  /* 0x00007610ff047816 */ /* 0x000fe40000000004 */
[----:B------:R-:W-:-:S09]  /*72c0*/  @P3 LOP3.LUT R0, R0, 0x1, R7, 0x78, !PT ;  /* 0x0000000100003812 */ /* 0x000fd200078e7807 */
[----:B0-----:R-:W-:Y:S05]  /*72d0*/  @P1 BRA `(.L_x_171) ;  /* 0x00000004004c1947 */ /* 0x001fea0003800000 */
[----:B------:R-:W-:Y:S01]  /*72e0*/  ULDC.64 UR4, c[0x0][0x628] ;  /* 0x00018a0000047ab9 */ /* 0x000fe20000000a00 */
[----:B------:R-:W0:Y:S01]  /*72f0*/  S2R R15, SR_CTAID.X ;  /* 0x00000000000f7919 */ /* 0x000e220000002500 */
[----:B------:R-:W-:Y:S01]  /*7300*/  ISETP.NE.U32.AND P1, PT, RZ, UR4, PT ;  /* 0x00000004ff007c0c */ /* 0x000fe2000bf25070 */
[----:B------:R-:W-:Y:S01]  /*7310*/  ULDC UR7, c[0x0][0x630] ;  /* 0x00018c0000077ab9 */ /* 0x000fe20000000800 */
[----:B------:R-:W-:Y:S01]  /*7320*/  IMAD.MOV.U32 R4, RZ, RZ, R16 ;  /* 0x000000ffff047224 */ /* 0x000fe200078e0010 */
[----:B------:R-:W1:Y:S01]  /*7330*/  S2R R14, SR_CTAID.Y ;  /* 0x00000000000e7919 */ /* 0x000e620000002600 */
[----:B------:R-:W-:Y:S01]  /*7340*/  ISETP.NE.AND.EX P1, PT, RZ, UR5, PT, P1 ;  /* 0x00000005ff007c0c */ /* 0x000fe2000bf25310 */
[----:B------:R-:W-:-:S12]  /*7350*/  IMAD.MOV.U32 R5, RZ, RZ, R17 ;  /* 0x000000ffff057224 */ /* 0x000fd800078e0011 */
[----:B------:R-:W-:Y:S05]  /*7360*/  @!P1 BRA `(.L_x_172) ;  /* 0x0000000000289947 */ /* 0x000fea0003800000 */
[----:B------:R-:W-:Y:S02]  /*7370*/  ULDC UR6, c[0x0][0x634] ;  /* 0x00018d0000067ab9 */ /* 0x000fe40000000800 */
[----:B------:R-:W-:-:S05]  /*7380*/  IADD3 R9, P1, R16, UR6, RZ ;  /* 0x0000000610097c10 */ /* 0x000fca000ff3e0ff */
[----:B------:R-:W-:-:S04]  /*7390*/  IMAD.X R19, RZ, RZ, R17, P1 ;  /* 0x000000ffff137224 */ /* 0x000fc800008e0611 */
[----:B------:R-:W-:-:S04]  /*73a0*/  IMAD.WIDE.U32 R6, R19, UR4, RZ ;  /* 0x0000000413067c25 */ /* 0x000fc8000f8e00ff */
[----:B------:R-:W-:-:S04]  /*73b0*/  IMAD.WIDE.U32 R6, P1, R9, UR5, R6 ;  /* 0x0000000509067c25 */ /* 0x000fc8000f820006 */
[----:B------:R-:W-:-:S04]  /*73c0*/  IMAD.WIDE.U32 R8, R9, UR4, RZ ;  /* 0x0000000409087c25 */ /* 0x000fc8000f8e00ff */
[----:B------:R-:W-:Y:S01]  /*73d0*/  IMAD.X R5, RZ, RZ, RZ, P1 ;  /* 0x000000ffff057224 */ /* 0x000fe200008e06ff */
[----:B------:R-:W-:Y:S01]  /*73e0*/  IADD3 RZ, P1, R9, R6, RZ ;  /* 0x0000000609ff7210 */ /* 0x000fe20007f3e0ff */
[----:B------:R-:W-:-:S04]  /*73f0*/  IMAD.MOV.U32 R4, RZ, RZ, R7 ;  /* 0x000000ffff047224 */ /* 0x000fc800078e0007 */
[----:B------:R-:W-:-:S08]  /*7400*/  IMAD.WIDE.U32.X R4, R19, UR5, R4, P1 ;  /* 0x0000000513047c25 */ /* 0x000fd000088e0404 */
.L_x_172:
[--C-:B------:R-:W-:Y:S01]  /*7410*/  SHF.R.U64 R8, R4, UR7, R5.reuse ;  /* 0x0000000704087c19 */ /* 0x100fe20008001205 */
[----:B------:R-:W-:Y:S01]  /*7420*/  ULDC.64 UR4, c[0x0][0x620] ;  /* 0x0001880000047ab9 */ /* 0x000fe20000000a00 */
[----:B------:R-:W-:Y:S01]  /*7430*/  SHF.R.U32.HI R4, RZ, UR7, R5 ;  /* 0x00000007ff047c19 */ /* 0x000fe20008011605 */
[----:B------:R-:W2:Y:S01]  /*7440*/  LDC R24, c[0x0][0x144] ;  /* 0x00005100ff187b82 */ /* 0x000ea20000000800 */
[----:B------:R-:W-:Y:S01]  /*7450*/  IADD3 R7, P1, RZ, -R8, RZ ;  /* 0x80000008ff077210 */ /* 0x000fe20007f3e0ff */
[----:B------:R-:W-:Y:S01]  /*7460*/  ULDC.64 UR8, c[0x0][0x640] ;  /* 0x0001900000087ab9 */ /* 0x000fe20000000a00 */
[----:B0-----:R-:W-:Y:S01]  /*7470*/  I2FP.F32.U32 R9, R15 ;  /* 0x0000000f00097245 */ /* 0x001fe20000201000 */
[----:B------:R-:W-:Y:S02]  /*7480*/  ULDC UR6, c[0x0][0x608] ;  /* 0x0001820000067ab9 */ /* 0x000fe40000000800 */
[----:B------:R-:W-:Y:S01]  /*7490*/  IMAD.X R4, RZ, RZ, ~R4, P1 ;  /* 0x000000ffff047224 */ /* 0x000fe200008e0e04 */
[----:B------:R-:W-:Y:S01]  /*74a0*/  ISETP.NE.U32.AND P1, PT, RZ, UR8, PT ;  /* 0x00000008ff007c0c */ /* 0x000fe2000bf25070 */
[----:B------:R-:W0:Y:S02]  /*74b0*/  LDC R21, c[0x0][0x148] ;  /* 0x00005200ff157b82 */ /* 0x000e240000000800 */
[----:B------:R-:W-:Y:S01]  /*74c0*/  IMAD R6, R4, UR4, RZ ;  /* 0x0000000404067c24 */ /* 0x000fe2000f8e02ff */
[----:B------:R-:W-:Y:S01]  /*74d0*/  ISETP.NE.AND.EX P1, PT, RZ, UR9, PT, P1 ;  /* 0x00000009ff007c0c */ /* 0x000fe2000bf25310 */
[----:B------:R-:W-:Y:S01]  /*74e0*/  IMAD.WIDE.U32 R4, R7, UR4, R16 ;  /* 0x0000000407047c25 */ /* 0x000fe2000f8e0010 */
[----:B------:R-:W-:-:S03]  /*74f0*/  ULDC UR4, c[0x0][0x150] ;  /* 0x0000540000047ab9 */ /* 0x000fc60000000800 */
[----:B------:R-:W-:Y:S02]  /*7500*/  IMAD R7, R7, UR5, R6 ;  /* 0x0000000507077c24 */ /* 0x000fe4000f8e0206 */
[----:B------:R-:W-:Y:S01]  /*7510*/  FMUL R6, R9, UR4 ;  /* 0x0000000409067c20 */ /* 0x000fe20008400000 */
[----:B------:R-:W-:Y:S01]  /*7520*/  ULDC UR4, c[0x0][0x618] ;  /* 0x0001860000047ab9 */ /* 0x000fe20000000800 */
[----:B------:R-:W-:Y:S01]  /*7530*/  ULDC UR5, c[0x0][0x154] ;  /* 0x0000550000057ab9 */ /* 0x000fe20000000800 */
[----:B------:R-:W-:-:S03]  /*7540*/  IMAD.IADD R5, R5, 0x1, R7 ;  /* 0x0000000105057824 */ /* 0x000fc600078e0207 */
[----:B------:R-:W3:Y:S02]  /*7550*/  F2I.U32.TRUNC.NTZ R6, R6 ;  /* 0x0000000600067305 */ /* 0x000ee4000020f000 */
[----:B------:R-:W-:Y:S02]  /*7560*/  SHF.R.U64 R9, R4, UR4, R5 ;  /* 0x0000000404097c19 */ /* 0x000fe40008001205 */
[----:B-1----:R-:W-:-:S05]  /*7570*/  I2FP.F32.U32 R4, R14 ;  /* 0x0000000e00047245 */ /* 0x002fca0000201000 */
[----:B------:R-:W-:Y:S01]  /*7580*/  FMUL R22, R4, UR5 ;  /* 0x0000000504167c20 */ /* 0x000fe20008400000 */
[----:B------:R-:W-:Y:S01]  /*7590*/  SHF.R.U32.HI R4, RZ, UR4, R5 ;  /* 0x00000004ff047c19 */ /* 0x000fe20008011605 */
[----:B------:R-:W-:-:S03]  /*75a0*/  ULDC UR4, c[0x0][0x658] ;  /* 0x0001960000047ab9 */ /* 0x000fc60000000800 */
[--C-:B------:R-:W-:Y:S01]  /*75b0*/  SHF.R.U64 R20, R9, UR6, R4.reuse ;  /* 0x0000000609147c19 */ /* 0x100fe20008001204 */
[----:B------:R-:W1:Y:S01]  /*75c0*/  F2I.U32.TRUNC.NTZ R22, R22 ;  /* 0x0000001600167305 */ /* 0x000e62000020f000 */
[----:B------:R-:W-:Y:S01]  /*75d0*/  SHF.R.U32.HI R5, RZ, UR6, R4 ;  /* 0x00000006ff057c19 */ /* 0x000fe20008011604 */
[----:B---3--:R-:W-:-:S03]  /*75e0*/  IMAD.MOV R6, RZ, RZ, -R6 ;  /* 0x000000ffff067224 */ /* 0x008fc600078e0a06 */
[----:B------:R-:W-:Y:S01]  /*75f0*/  SHF.R.U64 R19, R20, UR4, R5 ;  /* 0x0000000414137c19 */ /* 0x000fe20008001205 */
[----:B--2---:R-:W-:Y:S01]  /*7600*/  IMAD R15, R24, R6, R15 ;  /* 0x00000006180f7224 */ /* 0x004fe200078e020f */
[----:B------:R-:W-:-:S03]  /*7610*/  SHF.R.U32.HI R23, RZ, UR4, R5 ;  /* 0x00000004ff177c19 */ /* 0x000fc60008011605 */
[----:B------:R-:W-:Y:S02]  /*7620*/  IMAD.MOV.U32 R4, RZ, RZ, R19 ;  /* 0x000000ffff047224 */ /* 0x000fe400078e0013 */
[----:B------:R-:W-:Y:S01]  /*7630*/  IMAD.MOV.U32 R5, RZ, RZ, R23 ;  /* 0x000000ffff057224 */ /* 0x000fe200078e0017 */
[----:B-1----:R-:W-:Y:S06]  /*7640*/  @!P1 BRA `(.L_x_173) ;  /* 0x0000000000289947 */ /* 0x002fec0003800000 */
[----:B------:R-:W-:Y:S02]  /*7650*/  ULDC UR4, c[0x0][0x64c] ;  /* 0x0001930000047ab9 */ /* 0x000fe40000000800 */
[----:B------:R-:W-:-:S05]  /*7660*/  IADD3 R5, P1, R19, UR4, RZ ;  /* 0x0000000413057c10 */ /* 0x000fca000ff3e0ff */
[----:B------:R-:W-:-:S04]  /*7670*/  IMAD.X R23, RZ, RZ, R23, P1 ;  /* 0x000000ffff177224 */ /* 0x000fc800008e0617 */
[----:B------:R-:W-:-:S04]  /*7680*/  IMAD.WIDE.U32 R6, R23, UR8, RZ ;  /* 0x0000000817067c25 */ /* 0x000fc8000f8e00ff */
[----:B------:R-:W-:-:S04]  /*7690*/  IMAD.WIDE.U32 R6, P1, R5, UR9, R6 ;  /* 0x0000000905067c25 */ /* 0x000fc8000f820006 */
[----:B------:R-:W-:-:S04]  /*76a0*/  IMAD.WIDE.U32 R4, R5, UR8, RZ ;  /* 0x0000000805047c25 */ /* 0x000fc8000f8e00ff */
[----:B------:R-:W-:Y:S01]  /*76b0*/  IMAD.MOV.U32 R4, RZ, RZ, R7 ;  /* 0x000000ffff047224 */ /* 0x000fe200078e0007 */
[----:B------:R-:W-:Y:S01]  /*76c0*/  IADD3 RZ, P3, R5, R6, RZ ;  /* 0x0000000605ff7210 */ /* 0x000fe20007f7e0ff */
[----:B------:R-:W-:-:S04]  /*76d0*/  IMAD.X R5, RZ, RZ, RZ, P1 ;  /* 0x000000ffff057224 */ /* 0x000fc800008e06ff */
[----:B------:R-:W-:-:S08]  /*76e0*/  IMAD.WIDE.U32.X R4, R23, UR9, R4, P3 ;  /* 0x0000000917047c25 */ /* 0x000fd000098e0404 */
.L_x_173:
[----:B------:R-:W-:Y:S01]  /*76f0*/  ISETP.NE.AND P1, PT, R2, 0x1, PT ;  /* 0x000000010200780c */ /* 0x000fe20003f25270 */
[----:B------:R-:W-:Y:S01]  /*7700*/  ULDC UR4, c[0x0][0x648] ;  /* 0x0001920000047ab9 */ /* 0x000fe20000000800 */
[----:B------:R-:W-:Y:S01]  /*7710*/  LOP3.LUT R20, R20, UR14, RZ, 0xc0, !PT ;  /* 0x0000000e14147c12 */ /* 0x000fe2000f8ec0ff */
[----:B------:R-:W-:Y:S01]  /*7720*/  IMAD.MOV R22, RZ, RZ, -R22 ;  /* 0x000000ffff167224 */ /* 0x000fe200078e0a16 */
[----:B------:R-:W-:Y:S01]  /*7730*/  SHF.R.U64 R5, R4, UR4, R5 ;  /* 0x0000000404057c19 */ /* 0x000fe20008001205 */
[----:B------:R-:W-:Y:S01]  /*7740*/  ULDC UR4, c[0x0][0x638] ;  /* 0x00018e0000047ab9 */ /* 0x000fe20000000800 */
[----:B------:R-:W-:Y:S01]  /*7750*/  LOP3.LUT R6, R9, UR13, RZ, 0xc0, !PT ;  /* 0x0000000d09067c12 */ /* 0x000fe2000f8ec0ff */
[----:B------:R-:W-:Y:S02]  /*7760*/  ULDC UR5, c[0x0][0x610] ;  /* 0x0001840000057ab9 */ /* 0x000fe40000000800 */
[----:B------:R-:W-:Y:S02]  /*7770*/  IMAD.MOV R4, RZ, RZ, -R5 ;  /* 0x000000ffff047224 */ /* 0x000fe400078e0a05 */
[----:B------:R-:W-:-:S02]  /*7780*/  IMAD R20, R5, UR15, R20 ;  /* 0x0000000f05147c24 */ /* 0x000fc4000f8e0214 */
[----:B0-----:R-:W-:Y:S02]  /*7790*/  @P1 IMAD R15, R21, R22, R14 ;  /* 0x00000016150f1224 */ /* 0x001fe400078e020e */
[----:B------:R-:W-:Y:S01]  /*77a0*/  IMAD R19, R4, UR4, R19 ;  /* 0x0000000404137c24 */ /* 0x000fe2000f8e0213 */
[----:B------:R-:W-:Y:S01]  /*77b0*/  ULDC UR4, c[0x0][0x600] ;  /* 0x0001800000047ab9 */ /* 0x000fe20000000800 */
[----:B------:R-:W-:Y:S02]  /*77c0*/  IMAD R15, R20, UR5, R15 ;  /* 0x00000005140f7c24 */ /* 0x000fe4000f8e020f */
[----:B------:R-:W-:Y:S02]  /*77d0*/  IMAD R6, R19, UR4, R6 ;  /* 0x0000000413067c24 */ /* 0x000fe4000f8e0206 */
[----:B------:R-:W-:-:S03]  /*77e0*/  IMAD.MOV.U32 R4, RZ, RZ, 0x1 ;  /* 0x00000001ff047424 */ /* 0x000fc600078e00ff */
[----:B------:R-:W-:Y:S02]  /*77f0*/  SEL R20, R6, R15, !P1 ;  /* 0x0000000f06147207 */ /* 0x000fe40004800000 */
[----:B------:R-:W-:-:S07]  /*7800*/  SEL R19, R15, R6, !P1 ;  /* 0x000000060f137207 */ /* 0x000fce0004800000 */
.L_x_171:
[----:B------:R-:W-:Y:S05]  /*7810*/  BSYNC B1 ;  /* 0x0000000000017941 */ /* 0x000fea0003800000 */
.L_x_170:
[----:B------:R-:W-:-:S13]  /*7820*/  LOP3.LUT P1, RZ, R4, 0xff, RZ, 0xc0, !PT ;  /* 0x000000ff04ff7812 */ /* 0x000fda000782c0ff */
[----:B------:R-:W-:Y:S05]  /*7830*/  @P1 BRA `(.L_x_174) ;  /* 0xfffffff400341947 */ /* 0x000fea000383ffff */
[----:B------:R-:W-:Y:S05]  /*7840*/  BSYNC B0 ;  /* 0x0000000000007941 */ /* 0x000fea0003800000 */
.L_x_162:
[----:B------:R-:W-:-:S03]  /*7850*/  UMOV UR4, 0xffffffff ;  /* 0xffffffff00047882 */ /* 0x000fc60000000000 */
[----:B------:R-:W-:Y:S05]  /*7860*/  BRA.DIV UR4, `(.L_x_175) ;  /* 0x00000006043c7947 */ /* 0x000fea000b800000 */
[----:B------:R-:W-:-:S13]  /*7870*/  ELECT P6, URZ, PT ;  /* 0x00000000003f782f */ /* 0x000fda00038c0000 */
.L_x_190:
[----:B------:R-:W-:Y:S04]  /*7880*/  BSSY B0, `(.L_x_176) ;  /* 0x0000034000007945 */ /* 0x000fe80003800000 */
[----:B------:R-:W-:Y:S05]  /*7890*/  @!P6 BRA `(.L_x_177) ;  /* 0x0000000000c8e947 */ /* 0x000fea0003800000 */
[----:B------:R-:W-:-:S04]  /*78a0*/  LOP3.LUT R18, R18, 0x2, RZ, 0xfc, !PT ;  /* 0x0000000212127812 */ /* 0x000fc800078efcff */
[----:B------:R-:W-:-:S13]  /*78b0*/  ISETP.NE.AND P0, PT, R18, 0x3, PT ;  /* 0x000000031200780c */ /* 0x000fda0003f05270 */
[----:B------:R-:W-:Y:S05]  /*78c0*/  @!P0 BRA `(.L_x_178) ;  /* 0x0000000000048947 */ /* 0x000fea0003800000 */
[----:B------:R-:W-:Y:S01]  /*78d0*/  BPT.TRAP 0x1 ;  /* 0x000000040000795c */ /* 0x000fe20000300000 */
.L_x_178:
[----:B------:R-:W0:Y:S01]  /*78e0*/  S2R R3, SR_CgaCtaId ;  /* 0x0000000000037919 */ /* 0x000e220000008800 */
[----:B------:R-:W-:-:S04]  /*78f0*/  MOV R2, 0x400 ;  /* 0x0000040000027802 */ /* 0x000fc80000000f00 */
[----:B0-----:R-:W-:Y:S02]  /*7900*/  LEA R3, R3, R2, 0x18 ;  /* 0x0000000203037211 */ /* 0x001fe400078ec0ff */
[----:B------:R-:W-:-:S03]  /*7910*/  SHF.L.U32 R2, R0, 0x1f, RZ ;  /* 0x0000001f00027819 */ /* 0x000fc600000006ff */
[----:B------:R-:W-:-:S04]  /*7920*/  VIADD R3, R3, 0x28 ;  /* 0x0000002803037836 */ /* 0x000fc80000000000 */
[C---:B------:R-:W-:Y:S02]  /*7930*/  IMAD R7, R12.reuse, 0x8, R3 ;  /* 0x000000080c077824 */ /* 0x040fe400078e0203 */
[----:B------:R-:W-:Y:S02]  /*7940*/  VIADD R12, R12, 0x1 ;  /* 0x000000010c0c7836 */ /* 0x000fe40000000000 */
[----:B------:R-:W0:Y:S03]  /*7950*/  SYNCS.PHASECHK.TRANS64.TRYWAIT P0, [R7+URZ], R2 ;  /* 0x00000002070075a7 */ /* 0x000e26000800017f */
[----:B------:R-:W-:-:S04]  /*7960*/  ISETP.NE.AND P1, PT, R12, 0x5, PT ;  /* 0x000000050c00780c */ /* 0x000fc80003f25270 */
[----:B------:R-:W-:Y:S02]  /*7970*/  SEL R5, RZ, 0x1, P1 ;  /* 0x00000001ff057807 */ /* 0x000fe40000800000 */
[----:B------:R-:W-:Y:S02]  /*7980*/  SEL R12, R12, RZ, P1 ;  /* 0x000000ff0c0c7207 */ /* 0x000fe40000800000 */
[----:B------:R-:W-:-:S03]  /*7990*/  LOP3.LUT R5, R0, R5, RZ, 0x3c, !PT ;  /* 0x0000000500057212 */ /* 0x000fc600078e3cff */
[----:B------:R-:W-:Y:S01]  /*79a0*/  IMAD R9, R12, 0x8, R3 ;  /* 0x000000080c097824 */ /* 0x000fe200078e0203 */
[----:B------:R-:W-:Y:S01]  /*79b0*/  SHF.L.U32 R4, R5, 0x1f, RZ ;  /* 0x0000001f05047819 */ /* 0x000fe200000006ff */
[----:B0-----:R-:W-:Y:S06]  /*79c0*/  @!P0 BRA `(.L_x_179) ;  /* 0x0000000400048947 */ /* 0x001fec0003800000 */
.L_x_191:
[----:B------:R-:W1:Y:S01]  /*79d0*/  SYNCS.PHASECHK.TRANS64.TRYWAIT P0, [R9+URZ], R4 ;  /* 0x00000004090075a7 */ /* 0x000e62000800017f */
[----:B------:R-:W-:-:S05]  /*79e0*/  VIADD R0, R12, 0x1 ;  /* 0x000000010c007836 */ /* 0x000fca0000000000 */
[----:B------:R-:W-:-:S04]  /*79f0*/  ISETP.NE.AND P1, PT, R0, 0x5, PT ;  /* 0x000000050000780c */ /* 0x000fc80003f25270 */
[----:B0-----:R-:W-:Y:S02]  /*7a00*/  SEL R2, RZ, 0x1, P1 ;  /* 0x00000001ff027807 */ /* 0x001fe40000800000 */
[----:B------:R-:W-:Y:S02]  /*7a10*/  SEL R0, R0, RZ, P1 ;  /* 0x000000ff00007207 */ /* 0x000fe40000800000 */
[----:B------:R-:W-:-:S03]  /*7a20*/  LOP3.LUT R7, R5, R2, RZ, 0x3c, !PT ;  /* 0x0000000205077212 */ /* 0x000fc600078e3cff */
[----:B------:R-:W-:Y:S01]  /*7a30*/  IMAD R6, R0, 0x8, R3 ;  /* 0x0000000800067824 */ /* 0x000fe200078e0203 */
[----:B------:R-:W-:Y:S01]  /*7a40*/  SHF.L.U32 R5, R7, 0x1f, RZ ;  /* 0x0000001f07057819 */ /* 0x000fe200000006ff */
[----:B-1----:R-:W-:Y:S06]  /*7a50*/  @!P0 BRA `(.L_x_180) ;  /* 0x0000000000f48947 */ /* 0x002fec0003800000 */
.L_x_192:
[----:B------:R-:W1:Y:S01]  /*7a60*/  SYNCS.PHASECHK.TRANS64.TRYWAIT P0, [R6+URZ], R5 ;  /* 0x00000005060075a7 */ /* 0x000e62000800017f */
[----:B------:R-:W-:-:S05]  /*7a70*/  VIADD R0, R0, 0x1 ;  /* 0x0000000100007836 */ /* 0x000fca0000000000 */
[----:B------:R-:W-:-:S04]  /*7a80*/  ISETP.NE.AND P1, PT, R0, 0x5, PT ;  /* 0x000000050000780c */ /* 0x000fc80003f25270 */
[----:B------:R-:W-:Y:S02]  /*7a90*/  SEL R2, RZ, 0x1, P1 ;  /* 0x00000001ff027807 */ /* 0x000fe40000800000 */
[----:B------:R-:W-:Y:S02]  /*7aa0*/  SEL R0, R0, RZ, P1 ;  /* 0x000000ff00007207 */ /* 0x000fe40000800000 */
[----:B------:R-:W-:-:S03]  /*7ab0*/  LOP3.LUT R7, R7, R2, RZ, 0x3c, !PT ;  /* 0x0000000207077212 */ /* 0x000fc600078e3cff */
[----:B0-----:R-:W-:Y:S01]  /*7ac0*/  IMAD R9, R0, 0x8, R3 ;  /* 0x0000000800097824 */ /* 0x001fe200078e0203 */
[----:B------:R-:W-:Y:S01]  /*7ad0*/  SHF.L.U32 R4, R7, 0x1f, RZ ;  /* 0x0000001f07047819 */ /* 0x000fe200000006ff */
[----:B-1----:R-:W-:Y:S06]  /*7ae0*/  @!P0 BRA `(.L_x_181) ;  /* 0x0000000000e48947 */ /* 0x002fec0003800000 */
.L_x_193:
[----:B------:R-:W1:Y:S01]  /*7af0*/  SYNCS.PHASECHK.TRANS64.TRYWAIT P0, [R9+URZ], R4 ;  /* 0x00000004090075a7 */ /* 0x000e62000800017f */
[----:B------:R-:W-:-:S05]  /*7b00*/  VIADD R0, R0, 0x1 ;  /* 0x0000000100007836 */ /* 0x000fca0000000000 */
[----:B------:R-:W-:-:S04]  /*7b10*/  ISETP.NE.AND P1, PT, R0, 0x5, PT ;  /* 0x000000050000780c */ /* 0x000fc80003f25270 */
[----:B------:R-:W-:Y:S02]  /*7b20*/  SEL R2, RZ, 0x1, P1 ;  /* 0x00000001ff027807 */ /* 0x000fe40000800000 */
[----:B------:R-:W-:Y:S02]  /*7b30*/  SEL R0, R0, RZ, P1 ;  /* 0x000000ff00007207 */ /* 0x000fe40000800000 */
[----:B------:R-:W-:Y:S01]  /*7b40*/  LOP3.LUT R2, R7, R2, RZ, 0x3c, !PT ;  /* 0x0000000207027212 */ /* 0x000fe200078e3cff */
[----:B-1----:R-:W-:Y:S06]  /*7b50*/  @!P0 BRA `(.L_x_182) ;  /* 0x0000000000dc8947 */ /* 0x002fec0003800000 */
.L_x_194:
[----:B------:R-:W-:Y:S01]  /*7b60*/  IMAD R3, R0, 0x8, R3 ;  /* 0x0000000800037824 */ /* 0x000fe200078e0203 */
[----:B------:R-:W-:-:S07]  /*7b70*/  SHF.L.U32 R0, R2, 0x1f, RZ ;  /* 0x0000001f02007819 */ /* 0x000fce00000006ff */
.L_x_183:
[----:B--2---:R2:W3:Y:S02]  /*7b80*/  SYNCS.PHASECHK.TRANS64.TRYWAIT P0, [R3+URZ], R0 ;  /* 0x00000000030075a7 */ /* 0x0044e4000800017f */
[----:B---3--:R-:W-:Y:S05]  /*7b90*/  @!P0 NANOSLEEP.SYNCS 0x989680 ;  /* 0x009896800000895d */ /* 0x008fea0003900000 */
[----:B------:R-:W3:Y:S02]  /*7ba0*/  @!P0 SYNCS.PHASECHK.TRANS64 P0, [R3+URZ], R0 ;  /* 0x00000000030085a7 */ /* 0x000ee4000800007f */
[----:B---3--:R-:W-:Y:S05]  /*7bb0*/  @!P0 BRA `(.L_x_183) ;  /* 0xfffffffc00f08947 */ /* 0x008fea000383ffff */
.L_x_177:
[----:B------:R-:W-:Y:S05]  /*7bc0*/  BSYNC B0 ;  /* 0x0000000000007941 */ /* 0x000fea0003800000 */
.L_x_176:
[----:B------:R-:W-:Y:S05]  /*7bd0*/  EXIT ;  /* 0x000000000000794d */ /* 0x000fea0003800000 */
.L_x_17:
[----:B-1----:R1:W2:Y:S02]  /*7be0*/  SYNCS.PHASECHK.TRANS64.TRYWAIT P1, [R3+URZ], R0 ;  /* 0x00000000030075a7 */ /* 0x0022a4000802017f */
[----:B--2---:R-:W-:Y:S05]  /*7bf0*/  @!P1 NANOSLEEP.SYNCS 0x989680 ;  /* 0x009896800000995d */ /* 0x004fea0003900000 */
[----:B------:R-:W2:Y:S02]  /*7c00*/  @!P1 SYNCS.PHASECHK.TRANS64 P1, [R3+URZ], R0 ;  /* 0x00000000030095a7 */ /* 0x000ea4000802007f */
[----:B--2---:R-:W-:Y:S05]  /*7c10*/  @!P1 BRA `(.L_x_17) ;  /* 0xfffffffc00f09947 */ /* 0x004fea000383ffff */
[----:B------:R-:W-:Y:S05]  /*7c20*/  BRA `(.L_x_16) ;  /* 0xffffff9800287947 */ /* 0x000fea000383ffff */
.L_x_22:
[----:B-1----:R-:W-:-:S04]  /*7c30*/  IMAD.U32 R4, RZ, RZ, UR7 ;  /* 0x00000007ff047e24 */ /* 0x002fc8000f8e00ff */
[----:B------:R1:W2:Y:S03]  /*7c40*/  SYNCS.PHASECHK.TRANS64.TRYWAIT P1, [R4+URZ], R3 ;  /* 0x00000003040075a7 */ /* 0x0002a6000802017f */
[----:B--2---:R-:W-:Y:S05]  /*7c50*/  @!P1 NANOSLEEP.SYNCS 0x989680 ;  /* 0x009896800000995d */ /* 0x004fea0003900000 */
[----:B------:R-:W2:Y:S02]  /*7c60*/  @!P1 SYNCS.PHASECHK.TRANS64 P1, [R4+URZ], R3 ;  /* 0x00000003040095a7 */ /* 0x000ea4000802007f */
[----:B--2---:R-:W-:Y:S05]  /*7c70*/  @!P1 BRA `(.L_x_22) ;  /* 0xfffffffc00ec9947 */ /* 0x004fea000383ffff */
[----:B------:R-:W-:Y:S05]  /*7c80*/  BRA `(.L_x_21) ;  /* 0xffffff9800f47947 */ /* 0x000fea000383ffff */
.L_x_163:
[----:B------:R-:W-:Y:S01]  /*7c90*/  BSSY B1, `(.L_x_184) ;  /* 0x0000006000017945 */ /* 0x000fe20003800000 */
[----:B------:R-:W-:-:S07]  /*7ca0*/  IMAD.MOV.U32 R15, RZ, RZ, -0x1 ;  /* 0xffffffffff0f7424 */ /* 0x000fce00078e00ff */
[----:B------:R-:W-:Y:S05]  /*7cb0*/  WARPSYNC.COLLECTIVE R15, `(.L_x_185) ;  /* 0x000000000f0c7348 */ /* 0x000fea0003c00000 */
[----:B------:R-:W-:Y:S02]  /*7cc0*/  ELECT P6, UR62, PT ;  /* 0x00000000003e782f */ /* 0x000fe400038c0000 */
[----:B------:R-:W-:Y:S01]  /*7cd0*/  MOV R14, UR62 ;  /* 0x0000003e000e7c02 */ /* 0x000fe20008000f00 */
[----:B------:R-:W-:Y:S10]  /*7ce0*/  ENDCOLLECTIVE ;  /* 0x000000000000791b */ /* 0x000ff40003800000 */
.L_x_185:
[----:B------:R-:W-:Y:S05]  /*7cf0*/  BSYNC B1 ;  /* 0x0000000000017941 */ /* 0x000fea0003800000 */
.L_x_184:
[----:B------:R-:W-:Y:S05]  /*7d00*/  BRA `(.L_x_186) ;  /* 0xfffffff0000c7947 */ /* 0x000fea000383ffff */
.L_x_166:
[----:B0-----:R0:W1:Y:S02]  /*7d10*/  SYNCS.PHASECHK.TRANS64.TRYWAIT P1, [R14+URZ+0x28], R7 ;  /* 0x000028070e0075a7 */ /* 0x001064000802017f */
[----:B-1----:R-:W-:Y:S05]  /*7d20*/  @!P1 NANOSLEEP.SYNCS 0x989680 ;  /* 0x009896800000995d */ /* 0x002fea0003900000 */
[----:B------:R-:W1:Y:S02]  /*7d30*/  @!P1 SYNCS.PHASECHK.TRANS64 P1, [R14+URZ+0x28], R7 ;  /* 0x000028070e0095a7 */ /* 0x000e64000802007f */
[----:B-1----:R-:W-:Y:S05]  /*7d40*/  @!P1 BRA `(.L_x_166) ;  /* 0xfffffffc00f09947 */ /* 0x002fea000383ffff */
[----:B------:R-:W-:Y:S05]  /*7d50*/  BRA `(.L_x_187) ;  /* 0xfffffff000487947 */ /* 0x000fea000383ffff */
.L_x_175:
[----:B------:R-:W-:Y:S01]  /*7d60*/  BSSY B0, `(.L_x_188) ;  /* 0x0000006000007945 */ /* 0x000fe20003800000 */
[----:B------:R-:W-:-:S07]  /*7d70*/  IMAD.MOV.U32 R15, RZ, RZ, -0x1 ;  /* 0xffffffffff0f7424 */ /* 0x000fce00078e00ff */
[----:B------:R-:W-:Y:S05]  /*7d80*/  WARPSYNC.COLLECTIVE R15, `(.L_x_189) ;  /* 0x000000000f0c7348 */ /* 0x000fea0003c00000 */
[----:B------:R-:W-:Y:S02]  /*7d90*/  ELECT P6, UR62, PT ;  /* 0x00000000003e782f */ /* 0x000fe400038c0000 */
[----:B------:R-:W-:Y:S01]  /*7da0*/  MOV R14, UR62 ;  /* 0x0000003e000e7c02 */ /* 0x000fe20008000f00 */
[----:B------:R-:W-:Y:S10]  /*7db0*/  ENDCOLLECTIVE ;  /* 0x000000000000791b */ /* 0x000ff40003800000 */
.L_x_189:
[----:B------:R-:W-:Y:S05]  /*7dc0*/  BSYNC B0 ;  /* 0x0000000000007941 */ /* 0x000fea0003800000 */
.L_x_188:
[----:B------:R-:W-:Y:S05]  /*7dd0*/  BRA `(.L_x_190) ;  /* 0xfffffff800a87947 */ /* 0x000fea000383ffff */
.L_x_179:
[----:B0-----:R0:W1:Y:S02]  /*7de0*/  SYNCS.PHASECHK.TRANS64.TRYWAIT P0, [R7+URZ], R2 ;  /* 0x00000002070075a7 */ /* 0x001064000800017f */
[----:B-1----:R-:W-:Y:S05]  /*7df0*/  @!P0 NANOSLEEP.SYNCS 0x989680 ;  /* 0x009896800000895d */ /* 0x002fea0003900000 */
[----:B------:R-:W1:Y:S02]  /*7e00*/  @!P0 SYNCS.PHASECHK.TRANS64 P0, [R7+URZ], R2 ;  /* 0x00000002070085a7 */ /* 0x000e64000800007f */
[----:B-1----:R-:W-:Y:S05]  /*7e10*/  @!P0 BRA `(.L_x_179) ;  /* 0xfffffffc00f08947 */ /* 0x002fea000383ffff */
[----:B------:R-:W-:Y:S05]  /*7e20*/  BRA `(.L_x_191) ;  /* 0xfffffff800e87947 */ /* 0x000fea000383ffff */
.L_x_180:
[----:B0-----:R0:W1:Y:S02]  /*7e30*/  SYNCS.PHASECHK.TRANS64.TRYWAIT P0, [R9+URZ], R4 ;  /* 0x00000004090075a7 */ /* 0x001064000800017f */
[----:B-1----:R-:W-:Y:S05]  /*7e40*/  @!P0 NANOSLEEP.SYNCS 0x989680 ;  /* 0x009896800000895d */ /* 0x002fea0003900000 */
[----:B------:R-:W1:Y:S02]  /*7e50*/  @!P0 SYNCS.PHASECHK.TRANS64 P0, [R9+URZ], R4 ;  /* 0x00000004090085a7 */ /* 0x000e64000800007f */
[----:B-1----:R-:W-:Y:S05]  /*7e60*/  @!P0 BRA `(.L_x_180) ;  /* 0xfffffffc00f08947 */ /* 0x002fea000383ffff */
[----:B------:R-:W-:Y:S05]  /*7e70*/  BRA `(.L_x_192) ;  /* 0xfffffff800f87947 */ /* 0x000fea000383ffff */
.L_x_181:
[----:B0-----:R0:W1:Y:S02]  /*7e80*/  SYNCS.PHASECHK.TRANS64.TRYWAIT P0, [R6+URZ], R5 ;  /* 0x00000005060075a7 */ /* 0x001064000800017f */
[----:B-1----:R-:W-:Y:S05]  /*7e90*/  @!P0 NANOSLEEP.SYNCS 0x989680 ;  /* 0x009896800000895d */ /* 0x002fea0003900000 */
[----:B------:R-:W1:Y:S02]  /*7ea0*/  @!P0 SYNCS.PHASECHK.TRANS64 P0, [R6+URZ], R5 ;  /* 0x00000005060085a7 */ /* 0x000e64000800007f */
[----:B-1----:R-:W-:Y:S05]  /*7eb0*/  @!P0 BRA `(.L_x_181) ;  /* 0xfffffffc00f08947 */ /* 0x002fea000383ffff */
[----:B------:R-:W-:Y:S05]  /*7ec0*/  BRA `(.L_x_193) ;  /* 0xfffffffc00087947 */ /* 0x000fea000383ffff */
.L_x_182:
[----:B-1----:R1:W2:Y:S02]  /*7ed0*/  SYNCS.PHASECHK.TRANS64.TRYWAIT P0, [R9+URZ], R4 ;  /* 0x00000004090075a7 */ /* 0x0022a4000800017f */
[----:B--2---:R-:W-:Y:S05]  /*7ee0*/  @!P0 NANOSLEEP.SYNCS 0x989680 ;  /* 0x009896800000895d */ /* 0x004fea0003900000 */
[----:B------:R-:W2:Y:S02]  /*7ef0*/  @!P0 SYNCS.PHASECHK.TRANS64 P0, [R9+URZ], R4 ;  /* 0x00000004090085a7 */ /* 0x000ea4000800007f */
[----:B--2---:R-:W-:Y:S05]  /*7f00*/  @!P0 BRA `(.L_x_182) ;  /* 0xfffffffc00f08947 */ /* 0x004fea000383ffff */
[----:B------:R-:W-:Y:S05]  /*7f10*/  BRA `(.L_x_194) ;  /* 0xfffffffc00107947 */ /* 0x000fea000383ffff */
.L_x_195:
[----:B------:R-:W-:-:S00]  /*7f20*/  BRA `(.L_x_195) ;  /* 0xfffffffc00fc7947 */ /* 0x000fc0000383ffff */
[----:B------:R-:W-:-:S00]  /*7f30*/  NOP ;  /* 0x0000000000007918 */ /* 0x000fc00000000000 */
        /* <DEDUP_REMOVED lines=12> */
.L_x_196:


//--------------------- .nv.global.init           --------------------------
	.section	.nv.global.init,"aw",@progbits
.nv.global.init:
	.type		$str$22,@object
	.size		$str$22,($str$23 - $str$22)
$str$22:
        /*0000*/ 	.byte	0x6b, 0x5f, 0x74, 0x69, 0x6c, 0x65, 0x5f, 0x63, 0x6f, 0x75, 0x6e, 0x74, 0x20, 0x3e, 0x3d, 0x20
        /*0010*/ 	.byte	0x31, 0x00
	.type		$str$23,@object
	.size		$str$23,(__unnamed_1 - $str$23)
$str$23:
        /*0012*/ 	.byte	0x2f, 0x74, 0x6d, 0x70, 0x2f, 0x63, 0x75, 0x74, 0x6c, 0x61, 0x73, 0x73, 0x5f, 0x73, 0x77, 0x65
        /*0022*/ 	.byte	0x65, 0x70, 0x5f, 0x73, 0x72, 0x63, 0x2f, 0x69, 0x6e, 0x63, 0x6c, 0x75, 0x64, 0x65, 0x2f, 0x63
        /*0032*/ 	.byte	0x75, 0x74, 0x6c, 0x61, 0x73, 0x73, 0x2f, 0x67, 0x65, 0x6d, 0x6d, 0x2f, 0x63, 0x6f, 0x6c, 0x6c
        /*0042*/ 	.byte	0x65, 0x63, 0x74, 0x69, 0x76, 0x65, 0x2f, 0x73, 0x6d, 0x39, 0x30, 0x5f, 0x6d, 0x6d, 0x61, 0x5f
        /*0052*/ 	.byte	0x74, 0x6d, 0x61, 0x5f, 0x67, 0x6d, 0x6d, 0x61, 0x5f, 0x73, 0x73, 0x5f, 0x77, 0x61, 0x72, 0x70
        /*0062*/ 	.byte	0x73, 0x70, 0x65, 0x63, 0x69, 0x61, 0x6c, 0x69, 0x7a, 0x65, 0x64, 0x2e, 0x68, 0x70, 0x70, 0x00
	.type		__unnamed_1,@object
	.size		__unnamed_1,(.L_0 - __unnamed_1)
__unnamed_1:
        /*0072*/ 	.byte	0x76, 0x6f, 0x69, 0x64, 0x20, 0x63, 0x75, 0x74, 0x6c, 0x61, 0x73, 0x73, 0x3a, 0x3a, 0x67, 0x65
        /* <DEDUP_REMOVED lines=179> */
        /*0bb2*/ 	.byte	0x3a, 0x3a, 0x69, 0x64, 0x65, 0x6e, 0x74, 0x69, 0x74, 0x79, 0x5d, 0x00
.L_0:


//--------------------- .nv.shared._ZN7cutlass13device_kernelINS_4gemm6kernel13GemmUniversalIN4cute5tupleIJiiiiEEENS1_10collective13CollectiveMmaINS1_34MainloopSm90TmaGmmaWarpSpecializedILi5ENS5_IJNS4_1CILi1EEESB_SB_EEENS1_35KernelTmaWarpSpecializedCooperativeEEENS5_IJNSA_ILi128EEESF_NSA_ILi64EEEEEENS_6half_tENS5_IJlSB_lEEESI_NS5_IJSB_llEEENS4_8TiledMMAINS4_8MMA_AtomIJNS4_4SM904GMMA26MMA_64x128x16_F32F16F16_SSILNSO_5MajorE0ELSQ_1ELNSO_7ScaleInE1ELSR_1EEEEEENS4_6LayoutINS5_IJNSA_ILi2EEESB_SB_EEENS5_IJSB_NSA_ILi0EEESX_EEEEENS5_IJNS4_10UnderscoreES10_S10_EEEEENS4_13SM90_TMA_LOADENS4_14ComposedLayoutINS4_7SwizzleILi3ELi4ELi3EEENS4_18smem_ptr_flag_bitsILi16EEENSU_INS5_IJNSA_ILi8EEESG_EEENS5_IJSG_SB_EEEEEEEvNS4_8identityES13_NS14_IS16_S18_NSU_INS5_IJSG_S19_EEENS5_IJSB_SG_EEEEEEEvS1E_EENS_8epilogue10collective6detail29Sm90TmaWarpSpecializedAdapterINS1L_15DefaultEpilogueISI_SJ_SJ_NS1K_6thread17LinearCombinationISI_Li1EffLNS1P_9ScaleType4KindE0ELNS_15FloatRoundStyleE2ESI_EENS1_15EpilogueDefaultEEEEEvvEEEEvNT_6ParamsE --------------------------
	.section	.nv.shared._ZN7cutlass13device_kernelINS_4gemm6kernel13GemmUniversalIN4cute5tupleIJiiiiEEENS1_10collective13CollectiveMmaINS1_34MainloopSm90TmaGmmaWarpSpecializedILi5ENS5_IJNS4_1CILi1EEESB_SB_EEENS1_35KernelTmaWarpSpecializedCooperativeEEENS5_IJNSA_ILi128EEESF_NSA_ILi64EEEEEENS_6half_tENS5_IJlSB_lEEESI_NS5_IJSB_llEEENS4_8TiledMMAINS4_8MMA_AtomIJNS4_4SM904GMMA26MMA_64x128x16_F32F16F16_SSILNSO_5MajorE0ELSQ_1ELNSO_7ScaleInE1ELSR_1EEEEEENS4_6LayoutINS5_IJNSA_ILi2EEESB_SB_EEENS5_IJSB_NSA_ILi0EEESX_EEEEENS5_IJNS4_10UnderscoreES10_S10_EEEEENS4_13SM90_TMA_LOADENS4_14ComposedLayoutINS4_7SwizzleILi3ELi4ELi3EEENS4_18smem_ptr_flag_bitsILi16EEENSU_INS5_IJNSA_ILi8EEESG_EEENS5_IJSG_SB_EEEEEEEvNS4_8identityES13_NS14_IS16_S18_NSU_INS5_IJSG_S19_EEENS5_IJSB_SG_EEEEEEEvS1E_EENS_8epilogue10collective6detail29Sm90TmaWarpSpecializedAdapterINS1L_15DefaultEpilogueISI_SJ_SJ_NS1K_6thread17LinearCombinationISI_Li1EffLNS1P_9ScaleType4KindE0ELNS_15FloatRoundStyleE2ESI_EENS1_15EpilogueDefaultEEEEEvvEEEEvNT_6ParamsE,"aw",@nobits
	.sectionflags	@""
	.align	16
	.zero		1024


//--------------------- .nv.shared.reserved.0     --------------------------
	.section	.nv.shared.reserved.0,"aw",@nobits
	.weak		__nv_reservedSMEM_offset_0_alias
	.size		__nv_reservedSMEM_offset_0_alias, 0, 0
	.other		__nv_reservedSMEM_offset_0_alias,@"STO_CUDA_RESERVED_SHARED STV_DEFAULT"
__nv_reservedSMEM_offset_0_alias:
	.zero		0


//--------------------- .nv.global                --------------------------
	.section	.nv.global,"aw",@nobits
.nv.global:
	.type		_ZN40_INTERNAL_4848ee81_4_k_cu_ae169905_301194cute1_E,@object
	.size		_ZN40_INTERNAL_4848ee81_4_k_cu_ae169905_301194cute1_E,(_ZN40_INTERNAL_4848ee81_4_k_cu_ae169905_301194cuda3std3__45__cpo6cbeginE - _ZN40_INTERNAL_4848ee81_4_k_cu_ae169905_301194cute1_E)
_ZN40_INTERNAL_4848ee81_4_k_cu_ae169905_301194cute1_E:
	.zero		1
	.type		_ZN40_INTERNAL_4848ee81_4_k_cu_ae169905_301194cuda3std3__45__cpo6cbeginE,@object
	.size		_ZN40_INTERNAL_4848ee81_4_k_cu_ae169905_301194cuda3std3__45__cpo6cbeginE,(_ZN40_INTERNAL_4848ee81_4_k_cu_ae169905_301194cuda3std3__48in_placeE - _ZN40_INTERNAL_4848ee81_4_k_cu_ae169905_301194cuda3std3__45__cpo6cbeginE)
_ZN40_INTERNAL_4848ee81_4_k_cu_ae169905_301194cuda3std3__45__cpo6cbeginE:
	.zero		1
	.type		_ZN40_INTERNAL_4848ee81_4_k_cu_ae169905_301194cuda3std3__48in_placeE,@object
	.size		_ZN40_INTERNAL_4848ee81_4_k_cu_ae169905_301194cuda3std3__48in_placeE,(_ZN40_INTERNAL_4848ee81_4_k_cu_ae169905_301194cuda3std6ranges3__45__cpo9iter_moveE - _ZN40_INTERNAL_4848ee81_4_k_cu_ae169905_301194cuda3std3__48in_placeE)
_ZN40_INTERNAL_4848ee81_4_k_cu_ae169905_301194cuda3std3__48in_placeE:
	.zero		1
	.type		_ZN40_INTERNAL_4848ee81_4_k_cu_ae169905_301194cuda3std6ranges3__45__cpo9iter_moveE,@object
	.size		_ZN40_INTERNAL_4848ee81_4_k_cu_ae169905_301194cuda3std6ranges3__45__cpo9iter_moveE,(_ZN40_INTERNAL_4848ee81_4_k_cu_ae169905_301194cuda3std3__45__cpo5beginE - _ZN40_INTERNAL_4848ee81_4_k_cu_ae169905_301194cuda3std6ranges3__45__cpo9iter_moveE)
_ZN40_INTERNAL_4848ee81_4_k_cu_ae169905_301194cuda3std6ranges3__45__cpo9iter_moveE:
	.zero		1
	.type		_ZN40_INTERNAL_4848ee81_4_k_cu_ae169905_301194cuda3std3__45__cpo5beginE,@object
	.size		_ZN40_INTERNAL_4848ee81_4_k_cu_ae169905_301194cuda3std3__45__cpo5beginE,(_ZN40_INTERNAL_4848ee81_4_k_cu_ae169905_301194cuda3std3__442_GLOBAL__N__4848ee81_4_k_cu_ae169905_301196ignoreE - _ZN40_INTERNAL_4848ee81_4_k_cu_ae169905_301194cuda3std3__45__cpo5beginE)
_ZN40_INTERNAL_4848ee81_4_k_cu_ae169905_301194cuda3std3__45__cpo5beginE:
	.zero		1
	.type		_ZN40_INTERNAL_4848ee81_4_k_cu_ae169905_301194cuda3std3__442_GLOBAL__N__4848ee81_4_k_cu_ae169905_301196ignoreE,@object
	.size		_ZN40_INTERNAL_4848ee81_4_k_cu_ae169905_301194cuda3std3__442_GLOBAL__N__4848ee81_4_k_cu_ae169905_301196ignoreE,(_ZN40_INTERNAL_4848ee81_4_k_cu_ae169905_301194cute7productE - _ZN40_INTERNAL_4848ee81_4_k_cu_ae169905_301194cuda3std3__442_GLOBAL__N__4848ee81_4_k_cu_ae169905_301196ignoreE)
_ZN40_INTERNAL_4848ee81_4_k_cu_ae169905_301194cuda3std3__442_GLOBAL__N__4848ee81_4_k_cu_ae169905_301196ignoreE:
	.zero		1
	.type		_ZN40_INTERNAL_4848ee81_4_k_cu_ae169905_301194cute7productE,@object
	.size		_ZN40_INTERNAL_4848ee81_4_k_cu_ae169905_301194cute7productE,(_ZN40_INTERNAL_4848ee81_4_k_cu_ae169905_301194cuda3std3__45__cpo3endE - _ZN40_INTERNAL_4848ee81_4_k_cu_ae169905_301194cute7productE)
_ZN40_INTERNAL_4848ee81_4_k_cu_ae169905_301194cute7productE:
	.zero		1
	.type		_ZN40_INTERNAL_4848ee81_4_k_cu_ae169905_301194cuda3std3__45__cpo3endE,@object
	.size		_ZN40_INTERNAL_4848ee81_4_k_cu_ae169905_301194cuda3std3__45__cpo3endE,(_ZN40_INTERNAL_4848ee81_4_k_cu_ae169905_301194cuda3std3__419piecewise_constructE - _ZN40_INTERNAL_4848ee81_4_k_cu_ae169905_301194cuda3std3__45__cpo3endE)
_ZN40_INTERNAL_4848ee81_4_k_cu_ae169905_301194cuda3std3__45__cpo3endE:
	.zero		1
	.type		_ZN40_INTERNAL_4848ee81_4_k_cu_ae169905_301194cuda3std3__419piecewise_constructE,@object
	.size		_ZN40_INTERNAL_4848ee81_4_k_cu_ae169905_301194cuda3std3__419piecewise_constructE,(_ZN40_INTERNAL_4848ee81_4_k_cu_ae169905_301194cuda3std3__45__cpo4cendE - _ZN40_INTERNAL_4848ee81_4_k_cu_ae169905_301194cuda3std3__419piecewise_constructE)
_ZN40_INTERNAL_4848ee81_4_k_cu_ae169905_301194cuda3std3__419piecewise_constructE:
	.zero		1
	.type		_ZN40_INTERNAL_4848ee81_4_k_cu_ae169905_301194cuda3std3__45__cpo4cendE,@object
	.size		_ZN40_INTERNAL_4848ee81_4_k_cu_ae169905_301194cuda3std3__45__cpo4cendE,(_ZN40_INTERNAL_4848ee81_4_k_cu_ae169905_301194cuda3std6ranges3__45__cpo4swapE - _ZN40_INTERNAL_4848ee81_4_k_cu_ae169905_301194cuda3std3__45__cpo4cendE)
_ZN40_INTERNAL_4848ee81_4_k_cu_ae169905_301194cuda3std3__45__cpo4cendE:
	.zero		1
	.type		_ZN40_INTERNAL_4848ee81_4_k_cu_ae169905_301194cuda3std6ranges3__45__cpo4swapE,@object
	.size		_ZN40_INTERNAL_4848ee81_4_k_cu_ae169905_301194cuda3std6ranges3__45__cpo4swapE,(.L_8 - _ZN40_INTERNAL_4848ee81_4_k_cu_ae169905_301194cuda3std6ranges3__45__cpo4swapE)
_ZN40_INTERNAL_4848ee81_4_k_cu_ae169905_301194cuda3std6ranges3__45__cpo4swapE:
	.zero		1
.L_8:


//--------------------- .nv.constant0._ZN7cutlass13device_kernelINS_4gemm6kernel13GemmUniversalIN4cute5tupleIJiiiiEEENS1_10collective13CollectiveMmaINS1_34MainloopSm90TmaGmmaWarpSpecializedILi5ENS5_IJNS4_1CILi1EEESB_SB_EEENS1_35KernelTmaWarpSpecializedCooperativeEEENS5_IJNSA_ILi128EEESF_NSA_ILi64EEEEEENS_6half_tENS5_IJlSB_lEEESI_NS5_IJSB_llEEENS4_8TiledMMAINS4_8MMA_AtomIJNS4_4SM904GMMA26MMA_64x128x16_F32F16F16_SSILNSO_5MajorE0ELSQ_1ELNSO_7ScaleInE1ELSR_1EEEEEENS4_6LayoutINS5_IJNSA_ILi2EEESB_SB_EEENS5_IJSB_NSA_ILi0EEESX_EEEEENS5_IJNS4_10UnderscoreES10_S10_EEEEENS4_13SM90_TMA_LOADENS4_14ComposedLayoutINS4_7SwizzleILi3ELi4ELi3EEENS4_18smem_ptr_flag_bitsILi16EEENSU_INS5_IJNSA_ILi8EEESG_EEENS5_IJSG_SB_EEEEEEEvNS4_8identityES13_NS14_IS16_S18_NSU_INS5_IJSG_S19_EEENS5_IJSB_SG_EEEEEEEvS1E_EENS_8epilogue10collective6detail29Sm90TmaWarpSpecializedAdapterINS1L_15DefaultEpilogueISI_SJ_SJ_NS1K_6thread17LinearCombinationISI_Li1EffLNS1P_9ScaleType4KindE0ELNS_15FloatRoundStyleE2ESI_EENS1_15EpilogueDefaultEEEEEvvEEEEvNT_6ParamsE --------------------------
	.section	.nv.constant0._ZN7cutlass13device_kernelINS_4gemm6kernel13GemmUniversalIN4cute5tupleIJiiiiEEENS1_10collective13CollectiveMmaINS1_34MainloopSm90TmaGmmaWarpSpecializedILi5ENS5_IJNS4_1CILi1EEESB_SB_EEENS1_35KernelTmaWarpSpecializedCooperativeEEENS5_IJNSA_ILi128EEESF_NSA_ILi64EEEEEENS_6half_tENS5_IJlSB_lEEESI_NS5_IJSB_llEEENS4_8TiledMMAINS4_8MMA_AtomIJNS4_4SM904GMMA26MMA_64x128x16_F32F16F16_SSILNSO_5MajorE0ELSQ_1ELNSO_7ScaleInE1ELSR_1EEEEEENS4_6LayoutINS5_IJNSA_ILi2EEESB_SB_EEENS5_IJSB_NSA_ILi0EEESX_EEEEENS5_IJNS4_10UnderscoreES10_S10_EEEEENS4_13SM90_TMA_LOADENS4_14ComposedLayoutINS4_7SwizzleILi3ELi4ELi3EEENS4_18smem_ptr_flag_bitsILi16EEENSU_INS5_IJNSA_ILi8EEESG_EEENS5_IJSG_SB_EEEEEEEvNS4_8identityES13_NS14_IS16_S18_NSU_INS5_IJSG_S19_EEENS5_IJSB_SG_EEEEEEEvS1E_EENS_8epilogue10collective6detail29Sm90TmaWarpSpecializedAdapterINS1L_15DefaultEpilogueISI_SJ_SJ_NS1K_6thread17LinearCombinationISI_Li1EffLNS1P_9ScaleType4KindE0ELNS_15FloatRoundStyleE2ESI_EENS1_15EpilogueDefaultEEEEEvvEEEEvNT_6ParamsE,"a",@progbits
	.sectionflags	@""
	.align	4
.nv.constant0._ZN7cutlass13device_kernelINS_4gemm6kernel13GemmUniversalIN4cute5tupleIJiiiiEEENS1_10collective13CollectiveMmaINS1_34MainloopSm90TmaGmmaWarpSpecializedILi5ENS5_IJNS4_1CILi1EEESB_SB_EEENS1_35KernelTmaWarpSpecializedCooperativeEEENS5_IJNSA_ILi128EEESF_NSA_ILi64EEEEEENS_6half_tENS5_IJlSB_lEEESI_NS5_IJSB_llEEENS4_8TiledMMAINS4_8MMA_AtomIJNS4_4SM904GMMA26MMA_64x128x16_F32F16F16_SSILNSO_5MajorE0ELSQ_1ELNSO_7ScaleInE1ELSR_1EEEEEENS4_6LayoutINS5_IJNSA_ILi2EEESB_SB_EEENS5_IJSB_NSA_ILi0EEESX_EEEEENS5_IJNS4_10UnderscoreES10_S10_EEEEENS4_13SM90_TMA_LOADENS4_14ComposedLayoutINS4_7SwizzleILi3ELi4ELi3EEENS4_18smem_ptr_flag_bitsILi16EEENSU_INS5_IJNSA_ILi8EEESG_EEENS5_IJSG_SB_EEEEEEEvNS4_8identityES13_NS14_IS16_S18_NSU_INS5_IJSG_S19_EEENS5_IJSB_SG_EEEEEEEvS1E_EENS_8epilogue10collective6detail29Sm90TmaWarpSpecializedAdapterINS1L_15DefaultEpilogueISI_SJ_SJ_NS1K_6thread17LinearCombinationISI_Li1EffLNS1P_9ScaleType4KindE0ELNS_15FloatRoundStyleE2ESI_EENS1_15EpilogueDefaultEEEEEvvEEEEvNT_6ParamsE:
	.zero		1664


//--------------------- SYMBOLS --------------------------

	.type		.nv.reservedSmem.offset0,@object
	.size		.nv.reservedSmem.offset0,0x4
	.type		__assertfail,@function
